//
// Generated by NVIDIA NVVM Compiler
//
// Compiler Build ID: CL-36424714
// Cuda compilation tools, release 13.0, V13.0.88
// Based on NVVM 20.0.0
//

.version 9.0
.target sm_100
.address_size 64

	// .globl	_Z20gemm_block_tiling_v4ILi64ELi64ELi16ELi16ELi16EEviiifPK6__halfS2_fPf
// _ZZ20gemm_block_tiling_v4ILi64ELi64ELi16ELi16ELi16EEviiifPK6__halfS2_fPfE2As has been demoted
// _ZZ20gemm_block_tiling_v4ILi64ELi64ELi16ELi16ELi16EEviiifPK6__halfS2_fPfE2Bs has been demoted

.visible .entry _Z20gemm_block_tiling_v4ILi64ELi64ELi16ELi16ELi16EEviiifPK6__halfS2_fPf(
	.param .u32 _Z20gemm_block_tiling_v4ILi64ELi64ELi16ELi16ELi16EEviiifPK6__halfS2_fPf_param_0,
	.param .u32 _Z20gemm_block_tiling_v4ILi64ELi64ELi16ELi16ELi16EEviiifPK6__halfS2_fPf_param_1,
	.param .u32 _Z20gemm_block_tiling_v4ILi64ELi64ELi16ELi16ELi16EEviiifPK6__halfS2_fPf_param_2,
	.param .f32 _Z20gemm_block_tiling_v4ILi64ELi64ELi16ELi16ELi16EEviiifPK6__halfS2_fPf_param_3,
	.param .u64 .ptr .align 1 _Z20gemm_block_tiling_v4ILi64ELi64ELi16ELi16ELi16EEviiifPK6__halfS2_fPf_param_4,
	.param .u64 .ptr .align 1 _Z20gemm_block_tiling_v4ILi64ELi64ELi16ELi16ELi16EEviiifPK6__halfS2_fPf_param_5,
	.param .f32 _Z20gemm_block_tiling_v4ILi64ELi64ELi16ELi16ELi16EEviiifPK6__halfS2_fPf_param_6,
	.param .u64 .ptr .align 1 _Z20gemm_block_tiling_v4ILi64ELi64ELi16ELi16ELi16EEviiifPK6__halfS2_fPf_param_7
)
{
	.reg .pred 	%p<76>;
	.reg .b16 	%rs<57>;
	.reg .b32 	%r<121>;
	.reg .b32 	%f<205>;
	.reg .b64 	%rd<48>;
	// demoted variable
	.shared .align 2 .b8 _ZZ20gemm_block_tiling_v4ILi64ELi64ELi16ELi16ELi16EEviiifPK6__halfS2_fPfE2As[2048];
	// demoted variable
	.shared .align 2 .b8 _ZZ20gemm_block_tiling_v4ILi64ELi64ELi16ELi16ELi16EEviiifPK6__halfS2_fPfE2Bs[2048];
	ld.param.u32 	%r53, [_Z20gemm_block_tiling_v4ILi64ELi64ELi16ELi16ELi16EEviiifPK6__halfS2_fPf_param_0];
	ld.param.u32 	%r54, [_Z20gemm_block_tiling_v4ILi64ELi64ELi16ELi16ELi16EEviiifPK6__halfS2_fPf_param_1];
	ld.param.u32 	%r55, [_Z20gemm_block_tiling_v4ILi64ELi64ELi16ELi16ELi16EEviiifPK6__halfS2_fPf_param_2];
	ld.param.f32 	%f65, [_Z20gemm_block_tiling_v4ILi64ELi64ELi16ELi16ELi16EEviiifPK6__halfS2_fPf_param_3];
	ld.param.u64 	%rd9, [_Z20gemm_block_tiling_v4ILi64ELi64ELi16ELi16ELi16EEviiifPK6__halfS2_fPf_param_4];
	ld.param.u64 	%rd10, [_Z20gemm_block_tiling_v4ILi64ELi64ELi16ELi16ELi16EEviiifPK6__halfS2_fPf_param_5];
	ld.param.f32 	%f66, [_Z20gemm_block_tiling_v4ILi64ELi64ELi16ELi16ELi16EEviiifPK6__halfS2_fPf_param_6];
	ld.param.u64 	%rd11, [_Z20gemm_block_tiling_v4ILi64ELi64ELi16ELi16ELi16EEviiifPK6__halfS2_fPf_param_7];
	cvta.to.global.u64 	%rd1, %rd9;
	cvta.to.global.u64 	%rd2, %rd10;
	cvta.to.global.u64 	%rd3, %rd11;
	mov.u32 	%r56, %tid.x;
	mov.u32 	%r57, %tid.y;
	mov.u32 	%r58, %ntid.x;
	mad.lo.s32 	%r1, %r57, %r58, %r56;
	mov.u32 	%r59, %ctaid.x;
	shl.b32 	%r2, %r59, 6;
	mov.u32 	%r60, %ctaid.y;
	shl.b32 	%r3, %r60, 6;
	and.b32  	%r4, %r1, 15;
	shr.u32 	%r5, %r1, 4;
	setp.lt.s32 	%p1, %r55, 1;
	mov.f32 	%f157, 0f00000000;
	mov.f32 	%f158, %f157;
	mov.f32 	%f159, %f157;
	mov.f32 	%f160, %f157;
	mov.f32 	%f161, %f157;
	mov.f32 	%f162, %f157;
	mov.f32 	%f163, %f157;
	mov.f32 	%f164, %f157;
	mov.f32 	%f165, %f157;
	mov.f32 	%f166, %f157;
	mov.f32 	%f167, %f157;
	mov.f32 	%f168, %f157;
	mov.f32 	%f169, %f157;
	mov.f32 	%f170, %f157;
	mov.f32 	%f171, %f157;
	mov.f32 	%f172, %f157;
	@%p1 bra 	$L__BB0_29;
	shl.b32 	%r62, %r4, 1;
	mov.u32 	%r63, _ZZ20gemm_block_tiling_v4ILi64ELi64ELi16ELi16ELi16EEviiifPK6__halfS2_fPfE2As;
	add.s32 	%r64, %r63, %r62;
	and.b32  	%r65, %r1, 63;
	add.s32 	%r6, %r65, %r2;
	shl.b32 	%r66, %r1, 1;
	and.b32  	%r67, %r66, 126;
	mov.u32 	%r68, _ZZ20gemm_block_tiling_v4ILi64ELi64ELi16ELi16ELi16EEviiifPK6__halfS2_fPfE2Bs;
	add.s32 	%r69, %r68, %r67;
	add.s32 	%r7, %r5, %r3;
	add.s32 	%r70, %r1, 256;
	shr.u32 	%r71, %r70, 4;
	add.s32 	%r8, %r71, %r3;
	mul.lo.s32 	%r9, %r8, %r55;
	shl.b32 	%r72, %r71, 5;
	add.s32 	%r10, %r64, %r72;
	add.s32 	%r73, %r1, 512;
	shr.u32 	%r74, %r73, 4;
	add.s32 	%r11, %r74, %r3;
	mul.lo.s32 	%r12, %r11, %r55;
	shl.b32 	%r75, %r74, 5;
	add.s32 	%r13, %r64, %r75;
	add.s32 	%r76, %r1, 768;
	shr.u32 	%r77, %r76, 4;
	add.s32 	%r14, %r77, %r3;
	mul.lo.s32 	%r15, %r14, %r55;
	shl.b32 	%r78, %r77, 5;
	add.s32 	%r16, %r64, %r78;
	shr.u32 	%r17, %r1, 6;
	shl.b32 	%r79, %r17, 7;
	add.s32 	%r18, %r69, %r79;
	shr.u32 	%r19, %r70, 6;
	shl.b32 	%r80, %r19, 7;
	add.s32 	%r20, %r69, %r80;
	shr.u32 	%r21, %r73, 6;
	shl.b32 	%r81, %r21, 7;
	add.s32 	%r22, %r69, %r81;
	shr.u32 	%r23, %r76, 6;
	shl.b32 	%r82, %r23, 7;
	add.s32 	%r24, %r69, %r82;
	mov.b32 	%r117, 0;
	mov.f32 	%f157, 0f00000000;
$L__BB0_2:
	setp.lt.s32 	%p2, %r7, %r53;
	add.s32 	%r26, %r117, %r4;
	setp.lt.s32 	%p3, %r26, %r55;
	and.pred  	%p4, %p3, %p2;
	@%p4 bra 	$L__BB0_3;
	bra.uni 	$L__BB0_4;
$L__BB0_3:
	mad.lo.s32 	%r84, %r7, %r55, %r26;
	mul.wide.u32 	%rd12, %r84, 2;
	add.s64 	%rd13, %rd1, %rd12;
	ld.global.u16 	%rs49, [%rd13];
	bra.uni 	$L__BB0_5;
$L__BB0_4:
	mov.f32 	%f69, 0f00000000;
	// begin inline asm
	{  cvt.rn.f16.f32 %rs49, %f69;}

	// end inline asm
$L__BB0_5:
	setp.lt.s32 	%p6, %r8, %r53;
	shl.b32 	%r86, %r4, 1;
	mov.u32 	%r87, _ZZ20gemm_block_tiling_v4ILi64ELi64ELi16ELi16ELi16EEviiifPK6__halfS2_fPfE2As;
	add.s32 	%r88, %r87, %r86;
	shl.b32 	%r89, %r5, 5;
	add.s32 	%r90, %r88, %r89;
	st.shared.u16 	[%r90], %rs49;
	and.pred  	%p7, %p3, %p6;
	@%p7 bra 	$L__BB0_7;
	mov.f32 	%f70, 0f00000000;
	// begin inline asm
	{  cvt.rn.f16.f32 %rs50, %f70;}

	// end inline asm
	bra.uni 	$L__BB0_8;
$L__BB0_7:
	add.s32 	%r91, %r9, %r26;
	mul.wide.u32 	%rd14, %r91, 2;
	add.s64 	%rd15, %rd1, %rd14;
	ld.global.u16 	%rs50, [%rd15];
$L__BB0_8:
	setp.lt.s32 	%p9, %r11, %r53;
	st.shared.u16 	[%r10], %rs50;
	and.pred  	%p10, %p3, %p9;
	@%p10 bra 	$L__BB0_10;
	mov.f32 	%f71, 0f00000000;
	// begin inline asm
	{  cvt.rn.f16.f32 %rs51, %f71;}

	// end inline asm
	bra.uni 	$L__BB0_11;
$L__BB0_10:
	add.s32 	%r93, %r12, %r26;
	mul.wide.u32 	%rd16, %r93, 2;
	add.s64 	%rd17, %rd1, %rd16;
	ld.global.u16 	%rs51, [%rd17];
$L__BB0_11:
	setp.lt.s32 	%p12, %r14, %r53;
	st.shared.u16 	[%r13], %rs51;
	and.pred  	%p13, %p3, %p12;
	@%p13 bra 	$L__BB0_13;
	mov.f32 	%f72, 0f00000000;
	// begin inline asm
	{  cvt.rn.f16.f32 %rs52, %f72;}

	// end inline asm
	bra.uni 	$L__BB0_14;
$L__BB0_13:
	add.s32 	%r95, %r15, %r26;
	mul.wide.u32 	%rd18, %r95, 2;
	add.s64 	%rd19, %rd1, %rd18;
	ld.global.u16 	%rs52, [%rd19];
$L__BB0_14:
	setp.ge.s32 	%p14, %r6, %r54;
	st.shared.u16 	[%r16], %rs52;
	add.s32 	%r30, %r17, %r117;
	setp.ge.s32 	%p15, %r30, %r55;
	or.pred  	%p16, %p14, %p15;
	@%p16 bra 	$L__BB0_16;
	mad.lo.s32 	%r97, %r30, %r54, %r6;
	mul.wide.s32 	%rd20, %r97, 2;
	add.s64 	%rd21, %rd2, %rd20;
	ld.global.u16 	%rs53, [%rd21];
	bra.uni 	$L__BB0_17;
$L__BB0_16:
	mov.f32 	%f73, 0f00000000;
	// begin inline asm
	{  cvt.rn.f16.f32 %rs53, %f73;}

	// end inline asm
$L__BB0_17:
	setp.lt.s32 	%p17, %r6, %r54;
	st.shared.u16 	[%r18], %rs53;
	add.s32 	%r31, %r19, %r117;
	setp.lt.s32 	%p18, %r31, %r55;
	and.pred  	%p19, %p17, %p18;
	@%p19 bra 	$L__BB0_19;
	mov.f32 	%f74, 0f00000000;
	// begin inline asm
	{  cvt.rn.f16.f32 %rs54, %f74;}

	// end inline asm
	bra.uni 	$L__BB0_20;
$L__BB0_19:
	mad.lo.s32 	%r99, %r31, %r54, %r6;
	mul.wide.s32 	%rd22, %r99, 2;
	add.s64 	%rd23, %rd2, %rd22;
	ld.global.u16 	%rs54, [%rd23];
$L__BB0_20:
	st.shared.u16 	[%r20], %rs54;
	add.s32 	%r32, %r21, %r117;
	setp.lt.s32 	%p21, %r32, %r55;
	and.pred  	%p22, %p17, %p21;
	@%p22 bra 	$L__BB0_22;
	mov.f32 	%f75, 0f00000000;
	// begin inline asm
	{  cvt.rn.f16.f32 %rs55, %f75;}

	// end inline asm
	bra.uni 	$L__BB0_23;
$L__BB0_22:
	mad.lo.s32 	%r101, %r32, %r54, %r6;
	mul.wide.s32 	%rd24, %r101, 2;
	add.s64 	%rd25, %rd2, %rd24;
	ld.global.u16 	%rs55, [%rd25];
$L__BB0_23:
	st.shared.u16 	[%r22], %rs55;
	add.s32 	%r33, %r23, %r117;
	setp.lt.s32 	%p24, %r33, %r55;
	and.pred  	%p25, %p17, %p24;
	@%p25 bra 	$L__BB0_25;
	mov.f32 	%f76, 0f00000000;
	// begin inline asm
	{  cvt.rn.f16.f32 %rs56, %f76;}

	// end inline asm
	bra.uni 	$L__BB0_26;
$L__BB0_25:
	mad.lo.s32 	%r103, %r33, %r54, %r6;
	mul.wide.s32 	%rd26, %r103, 2;
	add.s64 	%rd27, %rd2, %rd26;
	ld.global.u16 	%rs56, [%rd27];
$L__BB0_26:
	shl.b32 	%r105, %r4, 1;
	mov.u32 	%r106, _ZZ20gemm_block_tiling_v4ILi64ELi64ELi16ELi16ELi16EEviiifPK6__halfS2_fPfE2Bs;
	add.s32 	%r107, %r105, %r106;
	add.s32 	%r119, %r107, 128;
	shl.b32 	%r108, %r5, 5;
	mov.u32 	%r109, _ZZ20gemm_block_tiling_v4ILi64ELi64ELi16ELi16ELi16EEviiifPK6__halfS2_fPfE2As;
	add.s32 	%r110, %r108, %r109;
	add.s32 	%r118, %r110, 1024;
	st.shared.u16 	[%r24], %rs56;
	bar.sync 	0;
	mov.b32 	%r120, 128;
$L__BB0_27:
	ld.shared.u16 	%rs33, [%r118+-1024];
	ld.shared.u16 	%rs38, [%r118+-512];
	ld.shared.u16 	%rs39, [%r118];
	ld.shared.u16 	%rs40, [%r118+512];
	ld.shared.u16 	%rs34, [%r119+-128];
	ld.shared.u16 	%rs35, [%r119+-96];
	ld.shared.u16 	%rs36, [%r119+-64];
	ld.shared.u16 	%rs37, [%r119+-32];
	// begin inline asm
	{  cvt.f32.f16 %f77, %rs33;}

	// end inline asm
	// begin inline asm
	{  cvt.f32.f16 %f78, %rs34;}

	// end inline asm
	fma.rn.f32 	%f93, %f77, %f78, %f164;
	// begin inline asm
	{  cvt.f32.f16 %f79, %rs35;}

	// end inline asm
	fma.rn.f32 	%f94, %f77, %f79, %f163;
	// begin inline asm
	{  cvt.f32.f16 %f80, %rs36;}

	// end inline asm
	fma.rn.f32 	%f95, %f77, %f80, %f162;
	// begin inline asm
	{  cvt.f32.f16 %f81, %rs37;}

	// end inline asm
	fma.rn.f32 	%f96, %f77, %f81, %f161;
	// begin inline asm
	{  cvt.f32.f16 %f82, %rs38;}

	// end inline asm
	fma.rn.f32 	%f97, %f82, %f78, %f160;
	fma.rn.f32 	%f98, %f82, %f79, %f159;
	fma.rn.f32 	%f99, %f82, %f80, %f158;
	fma.rn.f32 	%f100, %f82, %f81, %f157;
	// begin inline asm
	{  cvt.f32.f16 %f83, %rs39;}

	// end inline asm
	fma.rn.f32 	%f101, %f83, %f78, %f165;
	fma.rn.f32 	%f102, %f83, %f79, %f166;
	fma.rn.f32 	%f103, %f83, %f80, %f167;
	fma.rn.f32 	%f104, %f83, %f81, %f168;
	// begin inline asm
	{  cvt.f32.f16 %f84, %rs40;}

	// end inline asm
	fma.rn.f32 	%f105, %f84, %f78, %f169;
	fma.rn.f32 	%f106, %f84, %f79, %f170;
	fma.rn.f32 	%f107, %f84, %f80, %f171;
	fma.rn.f32 	%f108, %f84, %f81, %f172;
	ld.shared.u16 	%rs41, [%r118+-1022];
	ld.shared.u16 	%rs46, [%r118+-510];
	ld.shared.u16 	%rs47, [%r118+2];
	ld.shared.u16 	%rs48, [%r118+514];
	ld.shared.u16 	%rs42, [%r119];
	ld.shared.u16 	%rs43, [%r119+32];
	ld.shared.u16 	%rs44, [%r119+64];
	ld.shared.u16 	%rs45, [%r119+96];
	// begin inline asm
	{  cvt.f32.f16 %f85, %rs41;}

	// end inline asm
	// begin inline asm
	{  cvt.f32.f16 %f86, %rs42;}

	// end inline asm
	fma.rn.f32 	%f164, %f85, %f86, %f93;
	// begin inline asm
	{  cvt.f32.f16 %f87, %rs43;}

	// end inline asm
	fma.rn.f32 	%f163, %f85, %f87, %f94;
	// begin inline asm
	{  cvt.f32.f16 %f88, %rs44;}

	// end inline asm
	fma.rn.f32 	%f162, %f85, %f88, %f95;
	// begin inline asm
	{  cvt.f32.f16 %f89, %rs45;}

	// end inline asm
	fma.rn.f32 	%f161, %f85, %f89, %f96;
	// begin inline asm
	{  cvt.f32.f16 %f90, %rs46;}

	// end inline asm
	fma.rn.f32 	%f160, %f90, %f86, %f97;
	fma.rn.f32 	%f159, %f90, %f87, %f98;
	fma.rn.f32 	%f158, %f90, %f88, %f99;
	fma.rn.f32 	%f157, %f90, %f89, %f100;
	// begin inline asm
	{  cvt.f32.f16 %f91, %rs47;}

	// end inline asm
	fma.rn.f32 	%f165, %f91, %f86, %f101;
	fma.rn.f32 	%f166, %f91, %f87, %f102;
	fma.rn.f32 	%f167, %f91, %f88, %f103;
	fma.rn.f32 	%f168, %f91, %f89, %f104;
	// begin inline asm
	{  cvt.f32.f16 %f92, %rs48;}

	// end inline asm
	fma.rn.f32 	%f169, %f92, %f86, %f105;
	fma.rn.f32 	%f170, %f92, %f87, %f106;
	fma.rn.f32 	%f171, %f92, %f88, %f107;
	fma.rn.f32 	%f172, %f92, %f89, %f108;
	add.s32 	%r120, %r120, 256;
	add.s32 	%r119, %r119, 256;
	add.s32 	%r118, %r118, 4;
	setp.ne.s32 	%p26, %r120, 2176;
	@%p26 bra 	$L__BB0_27;
	bar.sync 	0;
	add.s32 	%r117, %r117, 16;
	setp.lt.s32 	%p27, %r117, %r55;
	@%p27 bra 	$L__BB0_2;
$L__BB0_29:
	add.s32 	%r111, %r5, %r3;
	add.s32 	%r28, %r4, %r2;
	setp.lt.s32 	%p28, %r111, %r53;
	mul.lo.s32 	%r29, %r111, %r54;
	setp.lt.s32 	%p29, %r28, %r54;
	and.pred  	%p30, %p29, %p28;
	@%p30 bra 	$L__BB0_30;
	bra.uni 	$L__BB0_31;
$L__BB0_30:
	add.s32 	%r112, %r28, %r29;
	mul.wide.s32 	%rd28, %r112, 4;
	add.s64 	%rd29, %rd3, %rd28;
	ld.global.f32 	%f109, [%rd29];
	mul.f32 	%f110, %f66, %f109;
	fma.rn.f32 	%f111, %f65, %f164, %f110;
	st.global.f32 	[%rd29], %f111;
$L__BB0_31:
	setp.ge.s32 	%p31, %r111, %r53;
	add.s32 	%r43, %r28, 16;
	setp.ge.s32 	%p32, %r43, %r54;
	cvt.s64.s32 	%rd30, %r29;
	cvt.s64.s32 	%rd4, %r28;
	add.s64 	%rd31, %rd4, %rd30;
	shl.b64 	%rd32, %rd31, 2;
	add.s64 	%rd5, %rd3, %rd32;
	or.pred  	%p33, %p32, %p31;
	@%p33 bra 	$L__BB0_33;
	ld.global.f32 	%f112, [%rd5+64];
	mul.f32 	%f113, %f66, %f112;
	fma.rn.f32 	%f114, %f65, %f163, %f113;
	st.global.f32 	[%rd5+64], %f114;
$L__BB0_33:
	setp.ge.s32 	%p34, %r111, %r53;
	add.s32 	%r44, %r28, 32;
	setp.ge.s32 	%p35, %r44, %r54;
	or.pred  	%p36, %p35, %p34;
	@%p36 bra 	$L__BB0_35;
	ld.global.f32 	%f115, [%rd5+128];
	mul.f32 	%f116, %f66, %f115;
	fma.rn.f32 	%f117, %f65, %f162, %f116;
	st.global.f32 	[%rd5+128], %f117;
$L__BB0_35:
	setp.ge.s32 	%p37, %r111, %r53;
	add.s32 	%r45, %r28, 48;
	setp.ge.s32 	%p38, %r45, %r54;
	or.pred  	%p39, %p38, %p37;
	@%p39 bra 	$L__BB0_37;
	ld.global.f32 	%f118, [%rd5+192];
	mul.f32 	%f119, %f66, %f118;
	fma.rn.f32 	%f120, %f65, %f161, %f119;
	st.global.f32 	[%rd5+192], %f120;
$L__BB0_37:
	setp.ge.s32 	%p40, %r28, %r54;
	add.s32 	%r46, %r111, 16;
	setp.ge.s32 	%p41, %r46, %r53;
	shl.b32 	%r47, %r54, 4;
	add.s32 	%r48, %r29, %r47;
	or.pred  	%p42, %p40, %p41;
	@%p42 bra 	$L__BB0_39;
	add.s32 	%r113, %r28, %r48;
	mul.wide.s32 	%rd33, %r113, 4;
	add.s64 	%rd34, %rd3, %rd33;
	ld.global.f32 	%f121, [%rd34];
	mul.f32 	%f122, %f66, %f121;
	fma.rn.f32 	%f123, %f65, %f160, %f122;
	st.global.f32 	[%rd34], %f123;
$L__BB0_39:
	setp.ge.s32 	%p43, %r46, %r53;
	setp.ge.s32 	%p44, %r43, %r54;
	cvt.s64.s32 	%rd35, %r48;
	add.s64 	%rd36, %rd4, %rd35;
	shl.b64 	%rd37, %rd36, 2;
	add.s64 	%rd6, %rd3, %rd37;
	or.pred  	%p45, %p44, %p43;
	@%p45 bra 	$L__BB0_41;
	ld.global.f32 	%f124, [%rd6+64];
	mul.f32 	%f125, %f66, %f124;
	fma.rn.f32 	%f126, %f65, %f159, %f125;
	st.global.f32 	[%rd6+64], %f126;
$L__BB0_41:
	setp.ge.s32 	%p46, %r46, %r53;
	setp.ge.s32 	%p47, %r44, %r54;
	or.pred  	%p48, %p47, %p46;
	@%p48 bra 	$L__BB0_43;
	ld.global.f32 	%f127, [%rd6+128];
	mul.f32 	%f128, %f66, %f127;
	fma.rn.f32 	%f129, %f65, %f158, %f128;
	st.global.f32 	[%rd6+128], %f129;
$L__BB0_43:
	setp.ge.s32 	%p49, %r46, %r53;
	setp.ge.s32 	%p50, %r45, %r54;
	or.pred  	%p51, %p50, %p49;
	@%p51 bra 	$L__BB0_45;
	ld.global.f32 	%f130, [%rd6+192];
	mul.f32 	%f131, %f66, %f130;
	fma.rn.f32 	%f132, %f65, %f157, %f131;
	st.global.f32 	[%rd6+192], %f132;
$L__BB0_45:
	setp.ge.s32 	%p52, %r28, %r54;
	add.s32 	%r49, %r111, 32;
	setp.ge.s32 	%p53, %r49, %r53;
	shl.b32 	%r114, %r54, 5;
	add.s32 	%r50, %r114, %r29;
	or.pred  	%p54, %p52, %p53;
	@%p54 bra 	$L__BB0_47;
	add.s32 	%r115, %r28, %r50;
	mul.wide.s32 	%rd38, %r115, 4;
	add.s64 	%rd39, %rd3, %rd38;
	ld.global.f32 	%f133, [%rd39];
	mul.f32 	%f134, %f66, %f133;
	fma.rn.f32 	%f135, %f65, %f165, %f134;
	st.global.f32 	[%rd39], %f135;
$L__BB0_47:
	setp.ge.s32 	%p55, %r49, %r53;
	setp.ge.s32 	%p56, %r43, %r54;
	cvt.s64.s32 	%rd40, %r50;
	add.s64 	%rd41, %rd4, %rd40;
	shl.b64 	%rd42, %rd41, 2;
	add.s64 	%rd7, %rd3, %rd42;
	or.pred  	%p57, %p56, %p55;
	@%p57 bra 	$L__BB0_49;
	ld.global.f32 	%f136, [%rd7+64];
	mul.f32 	%f137, %f66, %f136;
	fma.rn.f32 	%f138, %f65, %f166, %f137;
	st.global.f32 	[%rd7+64], %f138;
$L__BB0_49:
	setp.ge.s32 	%p58, %r49, %r53;
	setp.ge.s32 	%p59, %r44, %r54;
	or.pred  	%p60, %p59, %p58;
	@%p60 bra 	$L__BB0_51;
	ld.global.f32 	%f139, [%rd7+128];
	mul.f32 	%f140, %f66, %f139;
	fma.rn.f32 	%f141, %f65, %f167, %f140;
	st.global.f32 	[%rd7+128], %f141;
$L__BB0_51:
	setp.ge.s32 	%p61, %r49, %r53;
	setp.ge.s32 	%p62, %r45, %r54;
	or.pred  	%p63, %p62, %p61;
	@%p63 bra 	$L__BB0_53;
	ld.global.f32 	%f142, [%rd7+192];
	mul.f32 	%f143, %f66, %f142;
	fma.rn.f32 	%f144, %f65, %f168, %f143;
	st.global.f32 	[%rd7+192], %f144;
$L__BB0_53:
	setp.ge.s32 	%p64, %r28, %r54;
	add.s32 	%r51, %r111, 48;
	setp.ge.s32 	%p65, %r51, %r53;
	add.s32 	%r52, %r50, %r47;
	or.pred  	%p66, %p64, %p65;
	@%p66 bra 	$L__BB0_55;
	add.s32 	%r116, %r28, %r52;
	mul.wide.s32 	%rd43, %r116, 4;
	add.s64 	%rd44, %rd3, %rd43;
	ld.global.f32 	%f145, [%rd44];
	mul.f32 	%f146, %f66, %f145;
	fma.rn.f32 	%f147, %f65, %f169, %f146;
	st.global.f32 	[%rd44], %f147;
$L__BB0_55:
	setp.ge.s32 	%p67, %r51, %r53;
	setp.ge.s32 	%p68, %r43, %r54;
	cvt.s64.s32 	%rd45, %r52;
	add.s64 	%rd46, %rd4, %rd45;
	shl.b64 	%rd47, %rd46, 2;
	add.s64 	%rd8, %rd3, %rd47;
	or.pred  	%p69, %p68, %p67;
	@%p69 bra 	$L__BB0_57;
	ld.global.f32 	%f148, [%rd8+64];
	mul.f32 	%f149, %f66, %f148;
	fma.rn.f32 	%f150, %f65, %f170, %f149;
	st.global.f32 	[%rd8+64], %f150;
$L__BB0_57:
	setp.ge.s32 	%p70, %r51, %r53;
	setp.ge.s32 	%p71, %r44, %r54;
	or.pred  	%p72, %p71, %p70;
	@%p72 bra 	$L__BB0_59;
	ld.global.f32 	%f151, [%rd8+128];
	mul.f32 	%f152, %f66, %f151;
	fma.rn.f32 	%f153, %f65, %f171, %f152;
	st.global.f32 	[%rd8+128], %f153;
$L__BB0_59:
	setp.ge.s32 	%p73, %r51, %r53;
	setp.ge.s32 	%p74, %r45, %r54;
	or.pred  	%p75, %p74, %p73;
	@%p75 bra 	$L__BB0_61;
	ld.global.f32 	%f154, [%rd8+192];
	mul.f32 	%f155, %f66, %f154;
	fma.rn.f32 	%f156, %f65, %f172, %f155;
	st.global.f32 	[%rd8+192], %f156;
$L__BB0_61:
	ret;

}


// ===== COMPILED SASS (sm_100) =====

	.target	sm_100

	.elftype	@"ET_EXEC"


//--------------------- .note.nv.tkinfo           --------------------------
	.section	.note.nv.tkinfo,"",@"SHT_NOTE"
	.sectionflags	@"SHF_NOTE_NV_TKINFO"
	.tkinfo
        /*0018*/ 	.word	0x00000002
        /*0030*/ 	.string	""
        /*0030*/ 	.string	"ptxas"
        /*0030*/ 	.string	"Cuda compilation tools, release 13.0, V13.0.88"
        /*0030*/ 	.string	"Build cuda_13.0.r13.0/compiler.36424714_0"
        /*0030*/ 	.string	"-arch sm_100 -m 64 "



//--------------------- .note.nv.cuinfo           --------------------------
	.section	.note.nv.cuinfo,"",@"SHT_NOTE"
	.sectionflags	@"SHF_NOTE_NV_CUINFO"
        /*0018*/ 	.short	0x0002
        /*001a*/ 	.short	0x0064
        /*001c*/ 	.short	0x0082
	.zero		2


//--------------------- .nv.info                  --------------------------
	.section	.nv.info,"",@"SHT_CUDA_INFO"
	.align	4


	//----- nvinfo : EIATTR_REGCOUNT
	.align		4
        /*0000*/ 	.byte	0x04, 0x2f
        /*0002*/ 	.short	(.L_1 - .L_0)
	.align		4
.L_0:
        /*0004*/ 	.word	index@(_Z20gemm_block_tiling_v4ILi64ELi64ELi16ELi16ELi16EEviiifPK6__halfS2_fPf)
        /*0008*/ 	.word	0x00000038


	//----- nvinfo : EIATTR_FRAME_SIZE
	.align		4
.L_1:
        /*000c*/ 	.byte	0x04, 0x11
        /*000e*/ 	.short	(.L_3 - .L_2)
	.align		4
.L_2:
        /*0010*/ 	.word	index@(_Z20gemm_block_tiling_v4ILi64ELi64ELi16ELi16ELi16EEviiifPK6__halfS2_fPf)
        /*0014*/ 	.word	0x00000000


	//----- nvinfo : EIATTR_MIN_STACK_SIZE
	.align		4
.L_3:
        /*0018*/ 	.byte	0x04, 0x12
        /*001a*/ 	.short	(.L_5 - .L_4)
	.align		4
.L_4:
        /*001c*/ 	.word	index@(_Z20gemm_block_tiling_v4ILi64ELi64ELi16ELi16ELi16EEviiifPK6__halfS2_fPf)
        /*0020*/ 	.word	0x00000000
.L_5:


//--------------------- .nv.compat                --------------------------
	.section	.nv.compat,"",@"SHT_CUDA_COMPAT_INFO"
	.align	4
        /*0000*/ 	.byte	0x02, 0x09, 0x00, 0x00, 0x02, 0x02, 0x01, 0x00, 0x02, 0x05, 0x05, 0x00, 0x03, 0x07, 0x01, 0x01
        /*0010*/ 	.byte	0x02, 0x03, 0x00, 0x00, 0x02, 0x06, 0x01, 0x00, 0x04, 0x0b, 0x08, 0x00, 0x09, 0x00, 0x00, 0x00
        /*0020*/ 	.byte	0x00, 0x00, 0x00, 0x00


//--------------------- .nv.info._Z20gemm_block_tiling_v4ILi64ELi64ELi16ELi16ELi16EEviiifPK6__halfS2_fPf --------------------------
	.section	.nv.info._Z20gemm_block_tiling_v4ILi64ELi64ELi16ELi16ELi16EEviiifPK6__halfS2_fPf,"",@"SHT_CUDA_INFO"
	.sectionflags	@""
	.align	4


	//----- nvinfo : EIATTR_CUDA_API_VERSION
	.align		4
        /*0000*/ 	.byte	0x04, 0x37
        /*0002*/ 	.short	(.L_7 - .L_6)
.L_6:
        /*0004*/ 	.word	0x00000082


	//----- nvinfo : EIATTR_KPARAM_INFO
	.align		4
.L_7:
        /*0008*/ 	.byte	0x04, 0x17
        /*000a*/ 	.short	(.L_9 - .L_8)
.L_8:
        /*000c*/ 	.word	0x00000000
        /*0010*/ 	.short	0x0007
        /*0012*/ 	.short	0x0028
        /*0014*/ 	.byte	0x00, 0xf5, 0x21, 0x00


	//----- nvinfo : EIATTR_KPARAM_INFO
	.align		4
.L_9:
        /*0018*/ 	.byte	0x04, 0x17
        /*001a*/ 	.short	(.L_11 - .L_10)
.L_10:
        /*001c*/ 	.word	0x00000000
        /*0020*/ 	.short	0x0006
        /*0022*/ 	.short	0x0020
        /*0024*/ 	.byte	0x00, 0xf0, 0x11, 0x00


	//----- nvinfo : EIATTR_KPARAM_INFO
	.align		4
.L_11:
        /*0028*/ 	.byte	0x04, 0x17
        /*002a*/ 	.short	(.L_13 - .L_12)
.L_12:
        /*002c*/ 	.word	0x00000000
        /*0030*/ 	.short	0x0005
        /*0032*/ 	.short	0x0018
        /*0034*/ 	.byte	0x00, 0xf5, 0x21, 0x00


	//----- nvinfo : EIATTR_KPARAM_INFO
	.align		4
.L_13:
        /*0038*/ 	.byte	0x04, 0x17
        /*003a*/ 	.short	(.L_15 - .L_14)
.L_14:
        /*003c*/ 	.word	0x00000000
        /*0040*/ 	.short	0x0004
        /*0042*/ 	.short	0x0010
        /*0044*/ 	.byte	0x00, 0xf5, 0x21, 0x00


	//----- nvinfo : EIATTR_KPARAM_INFO
	.align		4
.L_15:
        /*0048*/ 	.byte	0x04, 0x17
        /*004a*/ 	.short	(.L_17 - .L_16)
.L_16:
        /*004c*/ 	.word	0x00000000
        /*0050*/ 	.short	0x0003
        /*0052*/ 	.short	0x000c
        /*0054*/ 	.byte	0x00, 0xf0, 0x11, 0x00


	//----- nvinfo : EIATTR_KPARAM_INFO
	.align		4
.L_17:
        /*0058*/ 	.byte	0x04, 0x17
        /*005a*/ 	.short	(.L_19 - .L_18)
.L_18:
        /*005c*/ 	.word	0x00000000
        /*0060*/ 	.short	0x0002
        /*0062*/ 	.short	0x0008
        /*0064*/ 	.byte	0x00, 0xf0, 0x11, 0x00


	//----- nvinfo : EIATTR_KPARAM_INFO
	.align		4
.L_19:
        /*0068*/ 	.byte	0x04, 0x17
        /*006a*/ 	.short	(.L_21 - .L_20)
.L_20:
        /*006c*/ 	.word	0x00000000
        /*0070*/ 	.short	0x0001
        /*0072*/ 	.short	0x0004
        /*0074*/ 	.byte	0x00, 0xf0, 0x11, 0x00


	//----- nvinfo : EIATTR_KPARAM_INFO
	.align		4
.L_21:
        /*0078*/ 	.byte	0x04, 0x17
        /*007a*/ 	.short	(.L_23 - .L_22)
.L_22:
        /*007c*/ 	.word	0x00000000
        /*0080*/ 	.short	0x0000
        /*0082*/ 	.short	0x0000
        /*0084*/ 	.byte	0x00, 0xf0, 0x11, 0x00


	//----- nvinfo : EIATTR_SPARSE_MMA_MASK
	.align		4
.L_23:
        /*0088*/ 	.byte	0x03, 0x50
        /*008a*/ 	.short	0x0000


	//----- nvinfo : EIATTR_MAXREG_COUNT
	.align		4
        /*008c*/ 	.byte	0x03, 0x1b
        /*008e*/ 	.short	0x00ff


	//----- nvinfo : EIATTR_NUM_BARRIERS
	.align		4
        /*0090*/ 	.byte	0x02, 0x4c
        /*0092*/ 	.byte	0x01
	.zero		1


	//----- nvinfo : EIATTR_MERCURY_ISA_VERSION
	.align		4
        /*0094*/ 	.byte	0x03, 0x5f
        /*0096*/ 	.short	0x0101


	//----- nvinfo : EIATTR_VRC_CTA_INIT_COUNT
	.align		4
        /*0098*/ 	.byte	0x02, 0x4a
	.zero		1
	.zero		1


	//----- nvinfo : EIATTR_EXIT_INSTR_OFFSETS
	.align		4
        /*009c*/ 	.byte	0x04, 0x1c
        /*009e*/ 	.short	(.L_25 - .L_24)


	//   ....[0]....
.L_24:
        /*00a0*/ 	.word	0x000016d0


	//   ....[1]....
        /*00a4*/ 	.word	0x00001740


	//----- nvinfo : EIATTR_CRS_STACK_SIZE
	.align		4
.L_25:
        /*00a8*/ 	.byte	0x04, 0x1e
        /*00aa*/ 	.short	(.L_27 - .L_26)
.L_26:
        /*00ac*/ 	.word	0x00000000


	//----- nvinfo : EIATTR_CBANK_PARAM_SIZE
	.align		4
.L_27:
        /*00b0*/ 	.byte	0x03, 0x19
        /*00b2*/ 	.short	0x0030


	//----- nvinfo : EIATTR_PARAM_CBANK
	.align		4
        /*00b4*/ 	.byte	0x04, 0x0a
        /*00b6*/ 	.short	(.L_29 - .L_28)
	.align		4
.L_28:
        /*00b8*/ 	.word	index@(.nv.constant0._Z20gemm_block_tiling_v4ILi64ELi64ELi16ELi16ELi16EEviiifPK6__halfS2_fPf)
        /*00bc*/ 	.short	0x0380
        /*00be*/ 	.short	0x0030


	//----- nvinfo : EIATTR_SW_WAR
	.align		4
.L_29:
        /*00c0*/ 	.byte	0x04, 0x36
        /*00c2*/ 	.short	(.L_31 - .L_30)
.L_30:
        /*00c4*/ 	.word	0x00000008
.L_31:


//--------------------- .nv.callgraph             --------------------------
	.section	.nv.callgraph,"",@"SHT_CUDA_CALLGRAPH"
	.align	4
	.sectionentsize	8
	.align		4
        /*0000*/ 	.word	0x00000000
	.align		4
        /*0004*/ 	.word	0xffffffff
	.align		4
        /*0008*/ 	.word	0x00000000
	.align		4
        /*000c*/ 	.word	0xfffffffe
	.align		4
        /*0010*/ 	.word	0x00000000
	.align		4
        /*0014*/ 	.word	0xfffffffd
	.align		4
        /*0018*/ 	.word	0x00000000
	.align		4
        /*001c*/ 	.word	0xfffffffc


//--------------------- .text._Z20gemm_block_tiling_v4ILi64ELi64ELi16ELi16ELi16EEviiifPK6__halfS2_fPf --------------------------
	.section	.text._Z20gemm_block_tiling_v4ILi64ELi64ELi16ELi16ELi16EEviiifPK6__halfS2_fPf,"ax",@progbits
	.align	128
        .global         _Z20gemm_block_tiling_v4ILi64ELi64ELi16ELi16ELi16EEviiifPK6__halfS2_fPf
        .type           _Z20gemm_block_tiling_v4ILi64ELi64ELi16ELi16ELi16EEviiifPK6__halfS2_fPf,@function
        .size           _Z20gemm_block_tiling_v4ILi64ELi64ELi16ELi16ELi16EEviiifPK6__halfS2_fPf,(.L_x_6 - _Z20gemm_block_tiling_v4ILi64ELi64ELi16ELi16ELi16EEviiifPK6__halfS2_fPf)
        .other          _Z20gemm_block_tiling_v4ILi64ELi64ELi16ELi16ELi16EEviiifPK6__halfS2_fPf,@"STO_CUDA_ENTRY STV_DEFAULT"
_Z20gemm_block_tiling_v4ILi64ELi64ELi16ELi16ELi16EEviiifPK6__halfS2_fPf:
.text._Z20gemm_block_tiling_v4ILi64ELi64ELi16ELi16ELi16EEviiifPK6__halfS2_fPf:
[----:B------:R-:W-:Y:S01]  /*0000*/  LDC R1, c[0x0][0x37c] ;  /* 0x0000df00ff017b82 */ /* 0x000fe20000000800 */
[----:B------:R-:W0:Y:S01]  /*0010*/  S2R R19, SR_TID.X ;  /* 0x0000000000137919 */ /* 0x000e220000002100 */
[----:B------:R-:W1:Y:S01]  /*0020*/  LDCU UR5, c[0x0][0x388] ;  /* 0x00007100ff0577ac */ /* 0x000e620008000800 */
[----:B------:R-:W-:Y:S01]  /*0030*/  HFMA2 R7, -RZ, RZ, 0, 0 ;  /* 0x00000000ff077431 */ /* 0x000fe200000001ff */
[----:B------:R-:W-:Y:S01]  /*0040*/  MOV R8, RZ ;  /* 0x000000ff00087202 */ /* 0x000fe20000000f00 */
[----:B------:R-:W0:Y:S01]  /*0050*/  S2R R0, SR_TID.Y ;  /* 0x0000000000007919 */ /* 0x000e220000002200 */
[----:B------:R-:W0:Y:S01]  /*0060*/  LDCU UR4, c[0x0][0x360] ;  /* 0x00006c00ff0477ac */ /* 0x000e220008000800 */
[----:B------:R-:W-:Y:S01]  /*0070*/  HFMA2 R52, -RZ, RZ, 0, 0 ;  /* 0x00000000ff347431 */ /* 0x000fe200000001ff */
[----:B------:R-:W-:Y:S01]  /*0080*/  CS2R R50, SRZ ;  /* 0x0000000000327805 */ /* 0x000fe2000001ff00 */
[----:B------:R-:W2:Y:S01]  /*0090*/  S2R R5, SR_CTAID.X ;  /* 0x0000000000057919 */ /* 0x000ea20000002500 */
[----:B------:R-:W-:-:S02]  /*00a0*/  HFMA2 R47, -RZ, RZ, 0, 0 ;  /* 0x00000000ff2f7431 */ /* 0x000fc400000001ff */
[----:B------:R-:W-:Y:S01]  /*00b0*/  IMAD.MOV.U32 R15, RZ, RZ, RZ ;  /* 0x000000ffff0f7224 */ /* 0x000fe200078e00ff */
[----:B------:R-:W-:Y:S01]  /*00c0*/  MOV R36, RZ ;  /* 0x000000ff00247202 */ /* 0x000fe20000000f00 */
[----:B------:R-:W3:Y:S01]  /*00d0*/  S2R R6, SR_CTAID.Y ;  /* 0x0000000000067919 */ /* 0x000ee20000002600 */
[----:B------:R-:W-:Y:S02]  /*00e0*/  CS2R R10, SRZ ;  /* 0x00000000000a7805 */ /* 0x000fe4000001ff00 */
[----:B------:R-:W-:Y:S02]  /*00f0*/  MOV R4, RZ ;  /* 0x000000ff00047202 */ /* 0x000fe40000000f00 */
[----:B------:R-:W-:Y:S02]  /*0100*/  CS2R R48, SRZ ;  /* 0x0000000000307805 */ /* 0x000fe4000001ff00 */
[----:B------:R-:W-:Y:S01]  /*0110*/  CS2R R2, SRZ ;  /* 0x0000000000027805 */ /* 0x000fe2000001ff00 */
[----:B------:R-:W4:Y:S01]  /*0120*/  LDCU.64 UR8, c[0x0][0x358] ;  /* 0x00006b00ff0877ac */ /* 0x000f220008000a00 */
[----:B-1----:R-:W-:Y:S01]  /*0130*/  UISETP.GE.AND UP0, UPT, UR5, 0x1, UPT ;  /* 0x000000010500788c */ /* 0x002fe2000bf06270 */
[----:B0-----:R-:W-:-:S02]  /*0140*/  IMAD R19, R0, UR4, R19 ;  /* 0x0000000400137c24 */ /* 0x001fc4000f8e0213 */
[----:B------:R-:W-:-:S03]  /*0150*/  IMAD.MOV.U32 R0, RZ, RZ, RZ ;  /* 0x000000ffff007224 */ /* 0x000fc600078e00ff */
[----:B------:R-:W-:Y:S02]  /*0160*/  LOP3.LUT R18, R19, 0xf, RZ, 0xc0, !PT ;  /* 0x0000000f13127812 */ /* 0x000fe400078ec0ff */
[----:B------:R-:W-:Y:S01]  /*0170*/  SHF.R.U32.HI R17, RZ, 0x4, R19 ;  /* 0x00000004ff117819 */ /* 0x000fe20000011613 */
[----:B--2-4-:R-:W-:Y:S06]  /*0180*/  BRA.U !UP0, `(.L_x_0) ;  /* 0x0000000908dc7547 */ /* 0x014fec000b800000 */
[----:B------:R-:W0:Y:S01]  /*0190*/  S2UR UR5, SR_CgaCtaId ;  /* 0x00000000000579c3 */ /* 0x000e220000008800 */
[----:B------:R-:W-:Y:S01]  /*01a0*/  UMOV UR4, 0x400 ;  /* 0x0000040000047882 */ /* 0x000fe20000000000 */
[C---:B------:R-:W-:Y:S01]  /*01b0*/  IMAD.SHL.U32 R9, R19.reuse, 0x2, RZ ;  /* 0x0000000213097824 */ /* 0x040fe200078e00ff */
[C---:B------:R-:W-:Y:S02]  /*01c0*/  IADD3 R21, PT, PT, R19.reuse, 0x100, RZ ;  /* 0x0000010013157810 */ /* 0x040fe40007ffe0ff */
[----:B------:R-:W-:Y:S02]  /*01d0*/  IADD3 R22, PT, PT, R19, 0x200, RZ ;  /* 0x0000020013167810 */ /* 0x000fe40007ffe0ff */
[----:B------:R-:W-:Y:S02]  /*01e0*/  LOP3.LUT R9, R9, 0x7e, RZ, 0xc0, !PT ;  /* 0x0000007e09097812 */ /* 0x000fe400078ec0ff */
[----:B------:R-:W-:Y:S02]  /*01f0*/  IADD3 R23, PT, PT, R19, 0x300, RZ ;  /* 0x0000030013177810 */ /* 0x000fe40007ffe0ff */
[----:B------:R-:W-:-:S02]  /*0200*/  SHF.R.U32.HI R27, RZ, 0x4, R21 ;  /* 0x00000004ff1b7819 */ /* 0x000fc40000011615 */
[--C-:B------:R-:W-:Y:S02]  /*0210*/  SHF.R.U32.HI R28, RZ, 0x4, R22.reuse ;  /* 0x00000004ff1c7819 */ /* 0x100fe40000011616 */
[----:B------:R-:W-:Y:S01]  /*0220*/  LOP3.LUT R24, R19, 0x3f, RZ, 0xc0, !PT ;  /* 0x0000003f13187812 */ /* 0x000fe200078ec0ff */
[C---:B---3--:R-:W-:Y:S01]  /*0230*/  IMAD R25, R6.reuse, 0x40, R27 ;  /* 0x0000004006197824 */ /* 0x048fe200078e021b */
[----:B------:R-:W-:Y:S02]  /*0240*/  SHF.R.U32.HI R21, RZ, 0x6, R21 ;  /* 0x00000006ff157819 */ /* 0x000fe40000011615 */
[----:B------:R-:W-:Y:S02]  /*0250*/  SHF.R.U32.HI R19, RZ, 0x6, R19 ;  /* 0x00000006ff137819 */ /* 0x000fe40000011613 */
[----:B------:R-:W-:Y:S02]  /*0260*/  SHF.R.U32.HI R22, RZ, 0x6, R22 ;  /* 0x00000006ff167819 */ /* 0x000fe40000011616 */
[--C-:B------:R-:W-:Y:S01]  /*0270*/  SHF.R.U32.HI R30, RZ, 0x4, R23.reuse ;  /* 0x00000004ff1e7819 */ /* 0x100fe20000011617 */
[----:B0-----:R-:W-:Y:S01]  /*0280*/  ULEA UR6, UR5, UR4, 0x18 ;  /* 0x0000000405067291 */ /* 0x001fe2000f8ec0ff */
[----:B------:R-:W-:Y:S01]  /*0290*/  SHF.R.U32.HI R23, RZ, 0x6, R23 ;  /* 0x00000006ff177819 */ /* 0x000fe20000011617 */
[----:B------:R-:W-:Y:S01]  /*02a0*/  UIADD3 UR4, UPT, UPT, UR4, 0x800, URZ ;  /* 0x0000080004047890 */ /* 0x000fe2000fffe0ff */
[----:B------:R-:W-:-:S02]  /*02b0*/  LEA R26, R6, R28, 0x6 ;  /* 0x0000001c061a7211 */ /* 0x000fc400078e30ff */
[----:B------:R-:W-:Y:S01]  /*02c0*/  LEA R20, R6, R17, 0x6 ;  /* 0x0000001106147211 */ /* 0x000fe200078e30ff */
[----:B------:R-:W-:Y:S01]  /*02d0*/  ULEA UR4, UR5, UR4, 0x18 ;  /* 0x0000000405047291 */ /* 0x000fe2000f8ec0ff */
[----:B------:R-:W-:Y:S02]  /*02e0*/  LEA R29, R18, UR6, 0x1 ;  /* 0x00000006121d7c11 */ /* 0x000fe4000f8e08ff */
[----:B------:R-:W-:Y:S02]  /*02f0*/  MOV R7, RZ ;  /* 0x000000ff00077202 */ /* 0x000fe40000000f00 */
[-C--:B------:R-:W-:Y:S01]  /*0300*/  LEA R27, R27, R29.reuse, 0x5 ;  /* 0x0000001d1b1b7211 */ /* 0x080fe200078e28ff */
[----:B------:R-:W-:Y:S01]  /*0310*/  IMAD R28, R28, 0x20, R29 ;  /* 0x000000201c1c7824 */ /* 0x000fe200078e021d */
[----:B------:R-:W-:Y:S01]  /*0320*/  IADD3 R34, PT, PT, R9, UR4, RZ ;  /* 0x0000000409227c10 */ /* 0x000fe2000fffe0ff */
[----:B------:R-:W-:Y:S01]  /*0330*/  UMOV UR4, URZ ;  /* 0x000000ff00047c82 */ /* 0x000fe20008000000 */
[----:B------:R-:W-:-:S02]  /*0340*/  LEA R29, R30, R29, 0x5 ;  /* 0x0000001d1e1d7211 */ /* 0x000fc400078e28ff */
[-C--:B------:R-:W-:Y:S01]  /*0350*/  LEA R31, R19, R34.reuse, 0x7 ;  /* 0x00000022131f7211 */ /* 0x080fe200078e38ff */
[----:B------:R-:W-:Y:S01]  /*0360*/  IMAD R32, R21, 0x80, R34 ;  /* 0x0000008015207824 */ /* 0x000fe200078e0222 */
[----:B------:R-:W-:Y:S02]  /*0370*/  LEA R33, R22, R34, 0x7 ;  /* 0x0000002216217211 */ /* 0x000fe400078e38ff */
[----:B------:R-:W-:Y:S02]  /*0380*/  LEA R24, R5, R24, 0x6 ;  /* 0x0000001805187211 */ /* 0x000fe400078e30ff */
[----:B------:R-:W-:Y:S02]  /*0390*/  LEA R30, R6, R30, 0x6 ;  /* 0x0000001e061e7211 */ /* 0x000fe400078e30ff */
[----:B------:R-:W-:-:S07]  /*03a0*/  LEA R34, R23, R34, 0x7 ;  /* 0x0000002217227211 */ /* 0x000fce00078e38ff */
.L_x_2:
[----:B------:R-:W0:Y:S01]  /*03b0*/  LDCU UR7, c[0x0][0x388] ;  /* 0x00007100ff0777ac */ /* 0x000e220008000800 */
[----:B------:R-:W-:Y:S01]  /*03c0*/  IADD3 R35, PT, PT, R18, UR4, RZ ;  /* 0x0000000412237c10 */ /* 0x000fe2000fffe0ff */
[----:B------:R-:W-:Y:S01]  /*03d0*/  VIADD R41, R21, UR4 ;  /* 0x0000000415297c36 */ /* 0x000fe20008000000 */
[----:B------:R-:W1:Y:S01]  /*03e0*/  LDCU UR5, c[0x0][0x380] ;  /* 0x00007000ff0577ac */ /* 0x000e620008000800 */
[----:B------:R-:W2:Y:S01]  /*03f0*/  LDCU UR6, c[0x0][0x384] ;  /* 0x00007080ff0677ac */ /* 0x000ea20008000800 */
[----:B0-----:R-:W-:-:S04]  /*0400*/  ISETP.GE.AND P1, PT, R35, UR7, PT ;  /* 0x0000000723007c0c */ /* 0x001fc8000bf26270 */
[----:B-1----:R-:W-:Y:S02]  /*0410*/  ISETP.LT.AND P2, PT, R25, UR5, !P1 ;  /* 0x0000000519007c0c */ /* 0x002fe4000cf41270 */
[----:B------:R-:W-:Y:S02]  /*0420*/  ISETP.LT.AND P4, PT, R20, UR5, !P1 ;  /* 0x0000000514007c0c */ /* 0x000fe4000cf81270 */
[----:B------:R-:W-:Y:S02]  /*0430*/  ISETP.LT.AND P3, PT, R26, UR5, !P1 ;  /* 0x000000051a007c0c */ /* 0x000fe4000cf61270 */
[----:B------:R-:W-:Y:S02]  /*0440*/  ISETP.LT.AND P1, PT, R30, UR5, !P1 ;  /* 0x000000051e007c0c */ /* 0x000fe4000cf21270 */
[----:B------:R-:W-:Y:S02]  /*0450*/  IADD3 R16, PT, PT, R19, UR4, RZ ;  /* 0x0000000413107c10 */ /* 0x000fe4000fffe0ff */
[----:B--2---:R-:W-:-:S03]  /*0460*/  ISETP.GE.AND P0, PT, R24, UR6, PT ;  /* 0x0000000618007c0c */ /* 0x004fc6000bf06270 */
[----:B------:R-:W0:Y:S01]  /*0470*/  @P2 LDC.64 R42, c[0x0][0x390] ;  /* 0x0000e400ff2a2b82 */ /* 0x000e220000000a00 */
[--C-:B------:R-:W-:Y:S02]  /*0480*/  @P2 IMAD R37, R25, UR7, R35.reuse ;  /* 0x0000000719252c24 */ /* 0x100fe4000f8e0223 */
[----:B------:R-:W-:-:S05]  /*0490*/  @P4 IMAD R9, R20, UR7, R35 ;  /* 0x0000000714094c24 */ /* 0x000fca000f8e0223 */
[----:B------:R-:W1:Y:S08]  /*04a0*/  @P4 LDC.64 R44, c[0x0][0x390] ;  /* 0x0000e400ff2c4b82 */ /* 0x000e700000000a00 */
[----:B------:R-:W2:Y:S08]  /*04b0*/  @P1 LDC.64 R12, c[0x0][0x390] ;  /* 0x0000e400ff0c1b82 */ /* 0x000eb00000000a00 */
[----:B------:R-:W3:Y:S01]  /*04c0*/  @P3 LDC.64 R38, c[0x0][0x390] ;  /* 0x0000e400ff263b82 */ /* 0x000ee20000000a00 */
[----:B------:R-:W-:Y:S01]  /*04d0*/  @!P2 PRMT R14, RZ, 0x7610, R14 ;  /* 0x00007610ff0ea816 */ /* 0x000fe2000000000e */
[----:B0-----:R-:W-:-:S04]  /*04e0*/  @P2 IMAD.WIDE.U32 R42, R37, 0x2, R42 ;  /* 0x00000002252a2825 */ /* 0x001fc800078e002a */
[----:B-1----:R-:W-:Y:S01]  /*04f0*/  @P4 IMAD.WIDE.U32 R44, R9, 0x2, R44 ;  /* 0x00000002092c4825 */ /* 0x002fe200078e002c */
[----:B------:R-:W-:Y:S01]  /*0500*/  @!P4 PRMT R9, RZ, 0x7610, R9 ;  /* 0x00007610ff09c816 */ /* 0x000fe20000000009 */
[----:B------:R-:W4:Y:S01]  /*0510*/  @P2 LDG.E.U16 R14, desc[UR8][R42.64] ;  /* 0x000000082a0e2981 */ /* 0x000f22000c1e1500 */
[----:B------:R-:W-:Y:S01]  /*0520*/  ISETP.GE.AND P2, PT, R16, UR7, PT ;  /* 0x0000000710007c0c */ /* 0x000fe2000bf46270 */
[--C-:B------:R-:W-:Y:S02]  /*0530*/  @P3 IMAD R37, R26, UR7, R35.reuse ;  /* 0x000000071a253c24 */ /* 0x100fe4000f8e0223 */
[----:B------:R-:W-:Y:S01]  /*0540*/  @P1 IMAD R35, R30, UR7, R35 ;  /* 0x000000071e231c24 */ /* 0x000fe2000f8e0223 */
[----:B------:R0:W5:Y:S01]  /*0550*/  @P4 LDG.E.U16 R9, desc[UR8][R44.64] ;  /* 0x000000082c094981 */ /* 0x000162000c1e1500 */
[----:B------:R-:W-:Y:S02]  /*0560*/  ISETP.LT.AND P4, PT, R41, UR7, !P0 ;  /* 0x0000000729007c0c */ /* 0x000fe4000c781270 */
[----:B------:R-:W-:Y:S01]  /*0570*/  ISETP.GE.OR P2, PT, R24, UR6, P2 ;  /* 0x0000000618007c0c */ /* 0x000fe20009746670 */
[----:B--2---:R-:W-:Y:S01]  /*0580*/  @P1 IMAD.WIDE.U32 R12, R35, 0x2, R12 ;  /* 0x00000002230c1825 */ /* 0x004fe200078e000c */
[----:B0-----:R-:W-:-:S03]  /*0590*/  @!P1 PRMT R44, RZ, 0x7610, R44 ;  /* 0x00007610ff2c9816 */ /* 0x001fc6000000002c */
[----:B---3--:R-:W-:Y:S01]  /*05a0*/  @P3 IMAD.WIDE.U32 R38, R37, 0x2, R38 ;  /* 0x0000000225263825 */ /* 0x008fe200078e0026 */
[----:B------:R-:W-:Y:S02]  /*05b0*/  IADD3 R37, PT, PT, R22, UR4, RZ ;  /* 0x0000000416257c10 */ /* 0x000fe4000fffe0ff */
[----:B------:R-:W-:-:S03]  /*05c0*/  IADD3 R45, PT, PT, R23, UR4, RZ ;  /* 0x00000004172d7c10 */ /* 0x000fc6000fffe0ff */
[----:B------:R-:W-:Y:S01]  /*05d0*/  @P4 IMAD R53, R41, UR6, R24 ;  /* 0x0000000629354c24 */ /* 0x000fe2000f8e0218 */
[----:B------:R0:W2:Y:S01]  /*05e0*/  @P1 LDG.E.U16 R44, desc[UR8][R12.64] ;  /* 0x000000080c2c1981 */ /* 0x0000a2000c1e1500 */
[----:B------:R-:W-:Y:S01]  /*05f0*/  ISETP.LT.AND P1, PT, R37, UR7, !P0 ;  /* 0x0000000725007c0c */ /* 0x000fe2000c721270 */
[----:B------:R-:W1:Y:S01]  /*0600*/  @!P2 LDC.64 R40, c[0x0][0x398] ;  /* 0x0000e600ff28ab82 */ /* 0x000e620000000a00 */
[----:B------:R-:W-:Y:S02]  /*0610*/  ISETP.LT.AND P0, PT, R45, UR7, !P0 ;  /* 0x000000072d007c0c */ /* 0x000fe4000c701270 */
[----:B------:R-:W-:-:S05]  /*0620*/  @!P3 PRMT R35, RZ, 0x7610, R35 ;  /* 0x00007610ff23b816 */ /* 0x000fca0000000023 */
[----:B------:R-:W3:Y:S01]  /*0630*/  @P4 LDC.64 R42, c[0x0][0x398] ;  /* 0x0000e600ff2a4b82 */ /* 0x000ee20000000a00 */
[----:B------:R0:W2:Y:S07]  /*0640*/  @P3 LDG.E.U16 R35, desc[UR8][R38.64] ;  /* 0x0000000826233981 */ /* 0x0000ae000c1e1500 */
[----:B0-----:R-:W0:Y:S08]  /*0650*/  @P0 LDC.64 R12, c[0x0][0x398] ;  /* 0x0000e600ff0c0b82 */ /* 0x001e300000000a00 */
[----:B------:R-:W0:Y:S01]  /*0660*/  @P1 LDC.64 R38, c[0x0][0x398] ;  /* 0x0000e600ff261b82 */ /* 0x000e220000000a00 */
[----:B------:R-:W-:-:S04]  /*0670*/  @!P2 IMAD R16, R16, UR6, R24 ;  /* 0x000000061010ac24 */ /* 0x000fc8000f8e0218 */
[----:B-1----:R-:W-:-:S04]  /*0680*/  @!P2 IMAD.WIDE R40, R16, 0x2, R40 ;  /* 0x000000021028a825 */ /* 0x002fc800078e0228 */
[----:B------:R-:W-:Y:S02]  /*0690*/  @P1 IMAD R37, R37, UR6, R24 ;  /* 0x0000000625251c24 */ /* 0x000fe4000f8e0218 */
[----:B---3--:R-:W-:Y:S01]  /*06a0*/  @P4 IMAD.WIDE R42, R53, 0x2, R42 ;  /* 0x00000002352a4825 */ /* 0x008fe200078e022a */
[----:B------:R-:W-:Y:S01]  /*06b0*/  @!P4 PRMT R53, RZ, 0x7610, R53 ;  /* 0x00007610ff35c816 */ /* 0x000fe20000000035 */
[----:B------:R-:W3:Y:S02]  /*06c0*/  @!P2 LDG.E.U16 R40, desc[UR8][R40.64] ;  /* 0x000000082828a981 */ /* 0x000ee4000c1e1500 */
[----:B------:R-:W-:Y:S01]  /*06d0*/  @P0 IMAD R45, R45, UR6, R24 ;  /* 0x000000062d2d0c24 */ /* 0x000fe2000f8e0218 */
[----:B------:R-:W-:Y:S02]  /*06e0*/  @!P1 PRMT R46, RZ, 0x7610, R46 ;  /* 0x00007610ff2e9816 */ /* 0x000fe4000000002e */
[----:B------:R-:W3:Y:S01]  /*06f0*/  @P4 LDG.E.U16 R53, desc[UR8][R42.64] ;  /* 0x000000082a354981 */ /* 0x000ee2000c1e1500 */
[----:B0-----:R-:W-:-:S04]  /*0700*/  @P0 IMAD.WIDE R12, R45, 0x2, R12 ;  /* 0x000000022d0c0825 */ /* 0x001fc800078e020c */
[----:B------:R-:W-:Y:S01]  /*0710*/  @P1 IMAD.WIDE R38, R37, 0x2, R38 ;  /* 0x0000000225261825 */ /* 0x000fe200078e0226 */
[----:B------:R-:W-:-:S04]  /*0720*/  @!P0 PRMT R37, RZ, 0x7610, R37 ;  /* 0x00007610ff258816 */ /* 0x000fc80000000025 */
[----:B------:R-:W3:Y:S04]  /*0730*/  @P1 LDG.E.U16 R46, desc[UR8][R38.64] ;  /* 0x00000008262e1981 */ /* 0x000ee8000c1e1500 */
[----:B------:R-:W3:Y:S01]  /*0740*/  @P0 LDG.E.U16 R37, desc[UR8][R12.64] ;  /* 0x000000080c250981 */ /* 0x000ee2000c1e1500 */
[----:B------:R-:W0:Y:S01]  /*0750*/  S2UR UR6, SR_CgaCtaId ;  /* 0x00000000000679c3 */ /* 0x000e220000008800 */
[----:B------:R-:W-:Y:S02]  /*0760*/  UMOV UR5, 0x400 ;  /* 0x0000040000057882 */ /* 0x000fe40000000000 */
[----:B0-----:R-:W-:-:S06]  /*0770*/  ULEA UR10, UR6, UR5, 0x18 ;  /* 0x00000005060a7291 */ /* 0x001fcc000f8ec0ff */
[----:B------:R-:W-:-:S05]  /*0780*/  LEA R16, R18, UR10, 0x1 ;  /* 0x0000000a12107c11 */ /* 0x000fca000f8e08ff */
[----:B------:R-:W-:Y:S01]  /*0790*/  IMAD R16, R17, 0x20, R16 ;  /* 0x0000002011107824 */ /* 0x000fe200078e0210 */
[----:B------:R-:W-:-:S04]  /*07a0*/  UIADD3 UR5, UPT, UPT, UR5, 0x800, URZ ;  /* 0x0000080005057890 */ /* 0x000fc8000fffe0ff */
[----:B------:R-:W-:Y:S01]  /*07b0*/  ULEA UR5, UR6, UR5, 0x18 ;  /* 0x0000000506057291 */ /* 0x000fe2000f8ec0ff */
[----:B-----5:R0:W-:Y:S04]  /*07c0*/  STS.U16 [R16], R9 ;  /* 0x0000000910007388 */ /* 0x0201e80000000400 */
[----:B----4-:R-:W-:Y:S04]  /*07d0*/  STS.U16 [R27], R14 ;  /* 0x0000000e1b007388 */ /* 0x010fe80000000400 */
[----:B--2---:R1:W-:Y:S04]  /*07e0*/  STS.U16 [R28], R35 ;  /* 0x000000231c007388 */ /* 0x0043e80000000400 */
[----:B------:R2:W-:Y:S01]  /*07f0*/  STS.U16 [R29], R44 ;  /* 0x0000002c1d007388 */ /* 0x0005e20000000400 */
[----:B------:R-:W-:-:S05]  /*0800*/  @P2 PRMT R40, RZ, 0x7610, R40 ;  /* 0x00007610ff282816 */ /* 0x000fca0000000028 */
[----:B---3--:R2:W-:Y:S04]  /*0810*/  STS.U16 [R31], R40 ;  /* 0x000000281f007388 */ /* 0x0085e80000000400 */
[----:B------:R2:W-:Y:S04]  /*0820*/  STS.U16 [R32], R53 ;  /* 0x0000003520007388 */ /* 0x0005e80000000400 */
[----:B------:R2:W-:Y:S04]  /*0830*/  STS.U16 [R33], R46 ;  /* 0x0000002e21007388 */ /* 0x0005e80000000400 */
[----:B------:R2:W-:Y:S01]  /*0840*/  STS.U16 [R34], R37 ;  /* 0x0000002522007388 */ /* 0x0005e20000000400 */
[----:B0-----:R-:W-:-:S02]  /*0850*/  LEA R16, R17, UR10, 0x5 ;  /* 0x0000000a11107c11 */ /* 0x001fc4000f8e28ff */
[----:B------:R-:W-:Y:S02]  /*0860*/  LEA R9, R18, UR5, 0x1 ;  /* 0x0000000512097c11 */ /* 0x000fe4000f8e08ff */
[----:B------:R-:W-:Y:S02]  /*0870*/  IADD3 R16, PT, PT, R16, 0x400, RZ ;  /* 0x0000040010107810 */ /* 0x000fe40007ffe0ff */
[----:B-1----:R-:W-:Y:S01]  /*0880*/  IADD3 R35, PT, PT, R9, 0x80, RZ ;  /* 0x0000008009237810 */ /* 0x002fe20007ffe0ff */
[----:B------:R-:W-:Y:S01]  /*0890*/  UMOV UR5, 0x80 ;  /* 0x0000008000057882 */ /* 0x000fe20000000000 */
[----:B------:R-:W-:Y:S06]  /*08a0*/  BAR.SYNC.DEFER_BLOCKING 0x0 ;  /* 0x0000000000007b1d */ /* 0x000fec0000010000 */
.L_x_1:
[----:B--2---:R-:W0:Y:S01]  /*08b0*/  LDS.U16 R46, [R35+-0x80] ;  /* 0xffff8000232e7984 */ /* 0x004e220000000400 */
[----:B------:R-:W-:-:S03]  /*08c0*/  UIADD3 UR5, UPT, UPT, UR5, 0x100, URZ ;  /* 0x0000010005057890 */ /* 0x000fc6000fffe0ff */
[----:B------:R-:W1:Y:S01]  /*08d0*/  LDS.U16 R45, [R35+-0x60] ;  /* 0xffffa000232d7984 */ /* 0x000e620000000400 */
[----:B------:R-:W-:-:S03]  /*08e0*/  UISETP.NE.AND UP0, UPT, UR5, 0x880, UPT ;  /* 0x000008800500788c */ /* 0x000fc6000bf05270 */
[----:B------:R-:W2:Y:S04]  /*08f0*/  LDS.U16 R43, [R35+-0x40] ;  /* 0xffffc000232b7984 */ /* 0x000ea80000000400 */
[----:B------:R-:W3:Y:S04]  /*0900*/  LDS R12, [R16+-0x400] ;  /* 0xfffc0000100c7984 */ /* 0x000ee80000000800 */
[----:B------:R-:W4:Y:S04]  /*0910*/  LDS.U16 R44, [R35+-0x20] ;  /* 0xffffe000232c7984 */ /* 0x000f280000000400 */
[----:B------:R-:W5:Y:S04]  /*0920*/  LDS R42, [R16+-0x200] ;  /* 0xfffe0000102a7984 */ /* 0x000f680000000800 */
[----:B------:R-:W5:Y:S04]  /*0930*/  LDS R39, [R16] ;  /* 0x0000000010277984 */ /* 0x000f680000000800 */
[----:B------:R0:W5:Y:S04]  /*0940*/  LDS R38, [R16+0x200] ;  /* 0x0002000010267984 */ /* 0x0001680000000800 */
[----:B------:R-:W5:Y:S04]  /*0950*/  LDS.U16 R40, [R35] ;  /* 0x0000000023287984 */ /* 0x000f680000000400 */
[----:B------:R-:W5:Y:S01]  /*0960*/  LDS.U16 R37, [R35+0x20] ;  /* 0x0000200023257984 */ /* 0x000f620000000400 */
[----:B0-----:R-:W-:Y:S01]  /*0970*/  IADD3 R16, PT, PT, R16, 0x4, RZ ;  /* 0x0000000410107810 */ /* 0x001fe20007ffe0ff */
[----:B------:R-:W-:-:S02]  /*0980*/  HADD2.F32 R46, -RZ, R46.H0_H0 ;  /* 0x2000002eff2e7230 */ /* 0x000fc40000004100 */
[----:B------:R-:W0:Y:S01]  /*0990*/  LDS.U16 R13, [R35+0x40] ;  /* 0x00004000230d7984 */ /* 0x000e220000000400 */
[----:B-1----:R-:W-:Y:S02]  /*09a0*/  HADD2.F32 R45, -RZ, R45.H0_H0 ;  /* 0x2000002dff2d7230 */ /* 0x002fe40000004100 */
[----:B--2---:R-:W-:Y:S02]  /*09b0*/  HADD2.F32 R43, -RZ, R43.H0_H0 ;  /* 0x2000002bff2b7230 */ /* 0x004fe40000004100 */
[--C-:B---3--:R-:W-:Y:S02]  /*09c0*/  HADD2.F32 R14, -RZ, R12.reuse.H0_H0 ;  /* 0x2000000cff0e7230 */ /* 0x108fe40000004100 */
[----:B------:R-:W-:Y:S02]  /*09d0*/  HADD2.F32 R12, -RZ, R12.H1_H1 ;  /* 0x3000000cff0c7230 */ /* 0x000fe40000004100 */
[----:B----4-:R-:W-:Y:S02]  /*09e0*/  HADD2.F32 R44, -RZ, R44.H0_H0 ;  /* 0x2000002cff2c7230 */ /* 0x010fe40000004100 */
[C---:B------:R-:W-:Y:S01]  /*09f0*/  FFMA R47, R14.reuse, R46, R47 ;  /* 0x0000002e0e2f7223 */ /* 0x040fe2000000002f */
[C---:B------:R-:W-:Y:S01]  /*0a00*/  FFMA R41, R14.reuse, R45, R10 ;  /* 0x0000002d0e297223 */ /* 0x040fe2000000000a */
[----:B------:R-:W-:Y:S01]  /*0a10*/  FFMA R36, R14, R43, R36 ;  /* 0x0000002b0e247223 */ /* 0x000fe20000000024 */
[----:B-----5:R-:W-:-:S02]  /*0a20*/  HADD2.F32 R53, -RZ, R42.H0_H0 ;  /* 0x2000002aff357230 */ /* 0x020fc40000004100 */
[----:B------:R-:W-:Y:S01]  /*0a30*/  FFMA R15, R14, R44, R15 ;  /* 0x0000002c0e0f7223 */ /* 0x000fe2000000000f */
[----:B------:R-:W-:Y:S01]  /*0a40*/  HADD2.F32 R42, -RZ, R42.H1_H1 ;  /* 0x3000002aff2a7230 */ /* 0x000fe20000004100 */
[----:B------:R1:W2:Y:S01]  /*0a50*/  LDS.U16 R14, [R35+0x60] ;  /* 0x00006000230e7984 */ /* 0x0002a20000000400 */
[-C--:B------:R-:W-:Y:S01]  /*0a60*/  FFMA R10, R46, R53.reuse, R51 ;  /* 0x000000352e0a7223 */ /* 0x080fe20000000033 */
[-C--:B------:R-:W-:Y:S01]  /*0a70*/  FFMA R9, R45, R53.reuse, R52 ;  /* 0x000000352d097223 */ /* 0x080fe20000000034 */
[-C--:B------:R-:W-:Y:S01]  /*0a80*/  FFMA R8, R43, R53.reuse, R8 ;  /* 0x000000352b087223 */ /* 0x080fe20000000008 */
[----:B------:R-:W-:Y:S01]  /*0a90*/  FFMA R7, R44, R53, R7 ;  /* 0x000000352c077223 */ /* 0x000fe20000000007 */
[----:B------:R-:W-:Y:S02]  /*0aa0*/  HADD2.F32 R53, -RZ, R39.H0_H0 ;  /* 0x20000027ff357230 */ /* 0x000fe40000004100 */
[----:B------:R-:W-:Y:S02]  /*0ab0*/  HADD2.F32 R51, -RZ, R38.H0_H0 ;  /* 0x20000026ff337230 */ /* 0x000fe40000004100 */
[----:B-1----:R-:W-:-:S02]  /*0ac0*/  VIADD R35, R35, 0x100 ;  /* 0x0000010023237836 */ /* 0x002fc40000000000 */
[CC--:B------:R-:W-:Y:S01]  /*0ad0*/  FFMA R4, R46.reuse, R53.reuse, R4 ;  /* 0x000000352e047223 */ /* 0x0c0fe20000000004 */
[C---:B------:R-:W-:Y:S01]  /*0ae0*/  FFMA R50, R43.reuse, R53, R50 ;  /* 0x000000352b327223 */ /* 0x040fe20000000032 */
[-C--:B------:R-:W-:Y:S01]  /*0af0*/  FFMA R0, R43, R51.reuse, R0 ;  /* 0x000000332b007223 */ /* 0x080fe20000000000 */
[----:B------:R-:W-:Y:S01]  /*0b00*/  FFMA R46, R46, R51, R3 ;  /* 0x000000332e2e7223 */ /* 0x000fe20000000003 */
[----:B------:R-:W-:Y:S02]  /*0b10*/  HADD2.F32 R43, -RZ, R39.H1_H1 ;  /* 0x30000027ff2b7230 */ /* 0x000fe40000004100 */
[-C--:B------:R-:W-:Y:S01]  /*0b20*/  FFMA R48, R45, R53.reuse, R48 ;  /* 0x000000352d307223 */ /* 0x080fe20000000030 */
[----:B------:R-:W-:Y:S02]  /*0b30*/  HADD2.F32 R3, -RZ, R40.H0_H0 ;  /* 0x20000028ff037230 */ /* 0x000fe40000004100 */
[----:B------:R-:W-:Y:S01]  /*0b40*/  FFMA R49, R44, R53, R49 ;  /* 0x000000352c317223 */ /* 0x000fe20000000031 */
[----:B------:R-:W-:-:S02]  /*0b50*/  HADD2.F32 R39, -RZ, R38.H1_H1 ;  /* 0x30000026ff277230 */ /* 0x000fc40000004100 */
[-C--:B------:R-:W-:Y:S01]  /*0b60*/  FFMA R2, R45, R51.reuse, R2 ;  /* 0x000000332d027223 */ /* 0x080fe20000000002 */
[----:B------:R-:W-:Y:S02]  /*0b70*/  HADD2.F32 R38, -RZ, R37.H0_H0 ;  /* 0x20000025ff267230 */ /* 0x000fe40000004100 */
[----:B------:R-:W-:Y:S01]  /*0b80*/  FFMA R11, R44, R51, R11 ;  /* 0x000000332c0b7223 */ /* 0x000fe2000000000b */
[----:B0-----:R-:W-:Y:S02]  /*0b90*/  HADD2.F32 R13, -RZ, R13.H0_H0 ;  /* 0x2000000dff0d7230 */ /* 0x001fe40000004100 */
[C---:B------:R-:W-:Y:S01]  /*0ba0*/  FFMA R47, R12.reuse, R3, R47 ;  /* 0x000000030c2f7223 */ /* 0x040fe2000000002f */
[C---:B------:R-:W-:Y:S01]  /*0bb0*/  FFMA R51, R3.reuse, R42, R10 ;  /* 0x0000002a03337223 */ /* 0x040fe2000000000a */
[C---:B------:R-:W-:Y:S01]  /*0bc0*/  FFMA R4, R3.reuse, R43, R4 ;  /* 0x0000002b03047223 */ /* 0x040fe20000000004 */
[----:B------:R-:W-:Y:S01]  /*0bd0*/  FFMA R3, R3, R39, R46 ;  /* 0x0000002703037223 */ /* 0x000fe2000000002e */
[----:B------:R-:W-:Y:S01]  /*0be0*/  FFMA R10, R12, R38, R41 ;  /* 0x000000260c0a7223 */ /* 0x000fe20000000029 */
[CC--:B------:R-:W-:Y:S01]  /*0bf0*/  FFMA R52, R38.reuse, R42.reuse, R9 ;  /* 0x0000002a26347223 */ /* 0x0c0fe20000000009 */
[C---:B------:R-:W-:Y:S01]  /*0c00*/  FFMA R48, R38.reuse, R43, R48 ;  /* 0x0000002b26307223 */ /* 0x040fe20000000030 */
[----:B------:R-:W-:Y:S01]  /*0c10*/  FFMA R2, R38, R39, R2 ;  /* 0x0000002726027223 */ /* 0x000fe20000000002 */
[----:B------:R-:W-:Y:S01]  /*0c20*/  FFMA R36, R12, R13, R36 ;  /* 0x0000000d0c247223 */ /* 0x000fe20000000024 */
[C---:B------:R-:W-:Y:S01]  /*0c30*/  FFMA R8, R13.reuse, R42, R8 ;  /* 0x0000002a0d087223 */ /* 0x040fe20000000008 */
[C---:B------:R-:W-:Y:S01]  /*0c40*/  FFMA R50, R13.reuse, R43, R50 ;  /* 0x0000002b0d327223 */ /* 0x040fe20000000032 */
[----:B------:R-:W-:Y:S01]  /*0c50*/  FFMA R0, R13, R39, R0 ;  /* 0x000000270d007223 */ /* 0x000fe20000000000 */
[----:B--2---:R-:W-:-:S05]  /*0c60*/  HADD2.F32 R14, -RZ, R14.H0_H0 ;  /* 0x2000000eff0e7230 */ /* 0x004fca0000004100 */
[----:B------:R-:W-:Y:S01]  /*0c70*/  FFMA R15, R12, R14, R15 ;  /* 0x0000000e0c0f7223 */ /* 0x000fe2000000000f */
[C---:B------:R-:W-:Y:S01]  /*0c80*/  FFMA R7, R14.reuse, R42, R7 ;  /* 0x0000002a0e077223 */ /* 0x040fe20000000007 */
[C---:B------:R-:W-:Y:S01]  /*0c90*/  FFMA R49, R14.reuse, R43, R49 ;  /* 0x0000002b0e317223 */ /* 0x040fe20000000031 */
[----:B------:R-:W-:Y:S01]  /*0ca0*/  FFMA R11, R14, R39, R11 ;  /* 0x000000270e0b7223 */ /* 0x000fe2000000000b */
[----:B------:R-:W-:Y:S06]  /*0cb0*/  BRA.U UP0, `(.L_x_1) ;  /* 0xfffffff900fc7547 */ /* 0x000fec000b83ffff */
[----:B------:R-:W-:Y:S01]  /*0cc0*/  BAR.SYNC.DEFER_BLOCKING 0x0 ;  /* 0x0000000000007b1d */ /* 0x000fe20000010000 */
[----:B------:R-:W-:-:S04]  /*0cd0*/  UIADD3 UR4, UPT, UPT, UR4, 0x10, URZ ;  /* 0x0000001004047890 */ /* 0x000fc8000fffe0ff */
[----:B------:R-:W-:-:S09]  /*0ce0*/  UISETP.GE.AND UP0, UPT, UR4, UR7, UPT ;  /* 0x000000070400728c */ /* 0x000fd2000bf06270 */
[----:B------:R-:W-:Y:S05]  /*0cf0*/  BRA.U !UP0, `(.L_x_2) ;  /* 0xfffffff508ac7547 */ /* 0x000fea000b83ffff */
.L_x_0:
[----:B------:R-:W0:Y:S01]  /*0d00*/  LDC.64 R12, c[0x0][0x380] ;  /* 0x0000e000ff0c7b82 */ /* 0x000e220000000a00 */
[----:B---3--:R-:W-:Y:S01]  /*0d10*/  LEA R9, R6, R17, 0x6 ;  /* 0x0000001106097211 */ /* 0x008fe200078e30ff */
[----:B------:R-:W1:Y:S01]  /*0d20*/  LDCU.64 UR4, c[0x0][0x3a8] ;  /* 0x00007500ff0477ac */ /* 0x000e620008000a00 */
[----:B------:R-:W-:Y:S02]  /*0d30*/  LEA R6, R5, R18, 0x6 ;  /* 0x0000001205067211 */ /* 0x000fe400078e30ff */
[C---:B0-----:R-:W-:Y:S01]  /*0d40*/  ISETP.GE.AND P0, PT, R9.reuse, R12, PT ;  /* 0x0000000c0900720c */ /* 0x041fe20003f06270 */
[----:B------:R-:W-:-:S03]  /*0d50*/  IMAD R24, R9, R13, RZ ;  /* 0x0000000d09187224 */ /* 0x000fc600078e02ff */
[----:B------:R-:W-:-:S13]  /*0d60*/  ISETP.LT.AND P0, PT, R6, R13, !P0 ;  /* 0x0000000d0600720c */ /* 0x000fda0004701270 */
[----:B------:R-:W0:Y:S01]  /*0d70*/  @P0 LDC.64 R18, c[0x0][0x3a8] ;  /* 0x0000ea00ff120b82 */ /* 0x000e220000000a00 */
[----:B------:R-:W-:-:S07]  /*0d80*/  @P0 IADD3 R5, PT, PT, R6, R24, RZ ;  /* 0x0000001806050210 */ /* 0x000fce0007ffe0ff */
[----:B------:R-:W2:Y:S08]  /*0d90*/  @P0 LDC R26, c[0x0][0x3a0] ;  /* 0x0000e800ff1a0b82 */ /* 0x000eb00000000800 */
[----:B------:R-:W3:Y:S01]  /*0da0*/  @P0 LDC R21, c[0x0][0x38c] ;  /* 0x0000e300ff150b82 */ /* 0x000ee20000000800 */
[----:B0-----:R-:W-:-:S05]  /*0db0*/  @P0 IMAD.WIDE R18, R5, 0x4, R18 ;  /* 0x0000000405120825 */ /* 0x001fca00078e0212 */
[----:B------:R-:W2:Y:S01]  /*0dc0*/  @P0 LDG.E R5, desc[UR8][R18.64] ;  /* 0x0000000812050981 */ /* 0x000ea2000c1e1900 */
[C---:B------:R-:W-:Y:S01]  /*0dd0*/  VIADD R22, R6.reuse, 0x10 ;  /* 0x0000001006167836 */ /* 0x040fe20000000000 */
[----:B------:R-:W-:Y:S02]  /*0de0*/  ISETP.GE.AND P2, PT, R9, R12, PT ;  /* 0x0000000c0900720c */ /* 0x000fe40003f46270 */
[C---:B------:R-:W-:Y:S02]  /*0df0*/  IADD3 R14, PT, PT, R6.reuse, 0x20, RZ ;  /* 0x00000020060e7810 */ /* 0x040fe40007ffe0ff */
[C---:B------:R-:W-:Y:S02]  /*0e00*/  IADD3 R20, PT, PT, R6.reuse, 0x30, RZ ;  /* 0x0000003006147810 */ /* 0x040fe40007ffe0ff */
[----:B------:R-:W-:Y:S02]  /*0e10*/  IADD3 R17, P1, PT, R6, R24, RZ ;  /* 0x0000001806117210 */ /* 0x000fe40007f3e0ff */
[----:B------:R-:W-:-:S02]  /*0e20*/  ISETP.GE.OR P3, PT, R22, R13, P2 ;  /* 0x0000000d1600720c */ /* 0x000fc40001766670 */
[-C--:B------:R-:W-:Y:S02]  /*0e30*/  ISETP.GE.OR P4, PT, R14, R13.reuse, P2 ;  /* 0x0000000d0e00720c */ /* 0x080fe40001786670 */
[----:B------:R-:W-:Y:S02]  /*0e40*/  ISETP.GE.OR P2, PT, R20, R13, P2 ;  /* 0x0000000d1400720c */ /* 0x000fe40001746670 */
[----:B------:R-:W-:-:S09]  /*0e50*/  IADD3 R27, PT, PT, R9, 0x10, RZ ;  /* 0x00000010091b7810 */ /* 0x000fd20007ffe0ff */
[----:B------:R-:W0:Y:S08]  /*0e60*/  @!P4 LDC R30, c[0x0][0x3a0] ;  /* 0x0000e800ff1ecb82 */ /* 0x000e300000000800 */
[----:B------:R-:W4:Y:S08]  /*0e70*/  @!P2 LDC R32, c[0x0][0x3a0] ;  /* 0x0000e800ff20ab82 */ /* 0x000f300000000800 */
[----:B------:R-:W5:Y:S08]  /*0e80*/  @!P4 LDC R29, c[0x0][0x38c] ;  /* 0x0000e300ff1dcb82 */ /* 0x000f700000000800 */
[----:B------:R-:W5:Y:S01]  /*0e90*/  @!P2 LDC R31, c[0x0][0x38c] ;  /* 0x0000e300ff1fab82 */ /* 0x000f620000000800 */
[----:B--2---:R-:W-:Y:S01]  /*0ea0*/  @P0 FMUL R26, R5, R26 ;  /* 0x0000001a051a0220 */ /* 0x004fe20000400000 */
[----:B------:R-:W-:-:S03]  /*0eb0*/  SHF.R.S32.HI R5, RZ, 0x1f, R6 ;  /* 0x0000001fff057819 */ /* 0x000fc60000011406 */
[----:B---3--:R-:W-:Y:S01]  /*0ec0*/  @P0 FFMA R47, R47, R21, R26 ;  /* 0x000000152f2f0223 */ /* 0x008fe2000000001a */
[----:B------:R-:W-:Y:S02]  /*0ed0*/  LEA.HI.X.SX32 R28, R24, R5, 0x1, P1 ;  /* 0x00000005181c7211 */ /* 0x000fe400008f0eff */
[----:B------:R-:W2:Y:S01]  /*0ee0*/  @!P3 LDC R26, c[0x0][0x3a0] ;  /* 0x0000e800ff1abb82 */ /* 0x000ea20000000800 */
[C---:B-1----:R-:W-:Y:S01]  /*0ef0*/  LEA R16, P1, R17.reuse, UR4, 0x2 ;  /* 0x0000000411107c11 */ /* 0x042fe2000f8210ff */
[----:B------:R1:W-:Y:S03]  /*0f00*/  @P0 STG.E desc[UR8][R18.64], R47 ;  /* 0x0000002f12000986 */ /* 0x0003e6000c101908 */
[----:B------:R-:W-:Y:S02]  /*0f10*/  LEA.HI.X R17, R17, UR5, R28, 0x2, P1 ;  /* 0x0000000511117c11 */ /* 0x000fe400088f141c */
[----:B------:R-:W-:Y:S01]  /*0f20*/  ISETP.GE.AND P0, PT, R27, R12, PT ;  /* 0x0000000c1b00720c */ /* 0x000fe20003f06270 */
[----:B------:R-:W3:Y:S02]  /*0f30*/  @!P3 LDC R28, c[0x0][0x38c] ;  /* 0x0000e300ff1cbb82 */ /* 0x000ee40000000800 */
[----:B------:R-:W2:Y:S04]  /*0f40*/  @!P3 LDG.E R21, desc[UR8][R16.64+0x40] ;  /* 0x000040081015b981 */ /* 0x000ea8000c1e1900 */
[----:B------:R-:W4:Y:S04]  /*0f50*/  @!P2 LDG.E R25, desc[UR8][R16.64+0xc0] ;  /* 0x0000c0081019a981 */ /* 0x000f28000c1e1900 */
[----:B------:R-:W0:Y:S01]  /*0f60*/  @!P4 LDG.E R23, desc[UR8][R16.64+0x80] ;  /* 0x000080081017c981 */ /* 0x000e22000c1e1900 */
[----:B------:R-:W-:-:S13]  /*0f70*/  ISETP.GE.OR P1, PT, R6, R13, P0 ;  /* 0x0000000d0600720c */ /* 0x000fda0000726670 */
[----:B-1----:R-:W1:Y:S01]  /*0f80*/  @!P1 LDC.64 R18, c[0x0][0x3a8] ;  /* 0x0000ea00ff129b82 */ /* 0x002e620000000a00 */
[----:B------:R-:W-:Y:S02]  /*0f90*/  IMAD R27, R13, 0x10, R24 ;  /* 0x000000100d1b7824 */ /* 0x000fe400078e0218 */
[----:B--2---:R-:W-:Y:S01]  /*0fa0*/  @!P3 FMUL R21, R21, R26 ;  /* 0x0000001a1515b220 */ /* 0x004fe20000400000 */
[----:B----4-:R-:W-:Y:S02]  /*0fb0*/  @!P2 FMUL R26, R25, R32 ;  /* 0x00000020191aa220 */ /* 0x010fe40000400000 */
[----:B------:R-:W-:Y:S01]  /*0fc0*/  @!P1 IADD3 R25, PT, PT, R6, R27, RZ ;  /* 0x0000001b06199210 */ /* 0x000fe20007ffe0ff */
[----:B0-----:R-:W-:Y:S01]  /*0fd0*/  @!P4 FMUL R23, R23, R30 ;  /* 0x0000001e1717c220 */ /* 0x001fe20000400000 */
[----:B---3--:R-:W-:Y:S01]  /*0fe0*/  @!P3 FFMA R21, R10, R28, R21 ;  /* 0x0000001c0a15b223 */ /* 0x008fe20000000015 */
[----:B-----5:R-:W-:Y:S02]  /*0ff0*/  @!P2 FFMA R15, R15, R31, R26 ;  /* 0x0000001f0f0fa223 */ /* 0x020fe4000000001a */
[----:B-1----:R-:W-:-:S04]  /*1000*/  @!P1 IMAD.WIDE R18, R25, 0x4, R18 ;  /* 0x0000000419129825 */ /* 0x002fc800078e0212 */
[----:B------:R-:W-:Y:S01]  /*1010*/  @!P4 FFMA R23, R36, R29, R23 ;  /* 0x0000001d2417c223 */ /* 0x000fe20000000017 */
[----:B------:R-:W0:Y:S01]  /*1020*/  @!P1 LDC R30, c[0x0][0x38c] ;  /* 0x0000e300ff1e9b82 */ /* 0x000e220000000800 */
[----:B------:R-:W-:Y:S04]  /*1030*/  @!P3 STG.E desc[UR8][R16.64+0x40], R21 ;  /* 0x000040151000b986 */ /* 0x000fe8000c101908 */
[----:B------:R-:W-:Y:S03]  /*1040*/  @!P4 STG.E desc[UR8][R16.64+0x80], R23 ;  /* 0x000080171000c986 */ /* 0x000fe6000c101908 */
[----:B------:R-:W1:Y:S01]  /*1050*/  @!P1 LDC R29, c[0x0][0x3a0] ;  /* 0x0000e800ff1d9b82 */ /* 0x000e620000000800 */
[----:B------:R2:W-:Y:S04]  /*1060*/  @!P2 STG.E desc[UR8][R16.64+0xc0], R15 ;  /* 0x0000c00f1000a986 */ /* 0x0005e8000c101908 */
[----:B------:R-:W1:Y:S01]  /*1070*/  @!P1 LDG.E R10, desc[UR8][R18.64] ;  /* 0x00000008120a9981 */ /* 0x000e62000c1e1900 */
[----:B------:R-:W-:-:S02]  /*1080*/  IADD3 R25, P2, PT, R6, R27, RZ ;  /* 0x0000001b06197210 */ /* 0x000fc40007f5e0ff */
[-C--:B------:R-:W-:Y:S02]  /*1090*/  ISETP.GE.OR P3, PT, R22, R13.reuse, P0 ;  /* 0x0000000d1600720c */ /* 0x080fe40000766670 */
[-C--:B------:R-:W-:Y:S02]  /*10a0*/  ISETP.GE.OR P4, PT, R14, R13.reuse, P0 ;  /* 0x0000000d0e00720c */ /* 0x080fe40000786670 */
[----:B------:R-:W-:Y:S02]  /*10b0*/  ISETP.GE.OR P0, PT, R20, R13, P0 ;  /* 0x0000000d1400720c */ /* 0x000fe40000706670 */
[----:B------:R-:W-:Y:S02]  /*10c0*/  LEA.HI.X.SX32 R28, R27, R5, 0x1, P2 ;  /* 0x000000051b1c7211 */ /* 0x000fe400010f0eff */
[----:B------:R-:W-:-:S04]  /*10d0*/  LEA R26, P2, R25, UR4, 0x2 ;  /* 0x00000004191a7c11 */ /* 0x000fc8000f8410ff */
[----:B------:R-:W-:Y:S02]  /*10e0*/  LEA.HI.X R27, R25, UR5, R28, 0x2, P2 ;  /* 0x00000005191b7c11 */ /* 0x000fe400090f141c */
[----:B--2---:R-:W-:Y:S01]  /*10f0*/  IADD3 R15, PT, PT, R9, 0x20, RZ ;  /* 0x00000020090f7810 */ /* 0x004fe20007ffe0ff */
[----:B------:R-:W2:Y:S08]  /*1100*/  @!P4 LDC R28, c[0x0][0x3a0] ;  /* 0x0000e800ff1ccb82 */ /* 0x000eb00000000800 */
[----:B------:R-:W3:Y:S01]  /*1110*/  @!P3 LDC R25, c[0x0][0x38c] ;  /* 0x0000e300ff19bb82 */ /* 0x000ee20000000800 */
[----:B-1----:R-:W-:-:S07]  /*1120*/  @!P1 FMUL R10, R10, R29 ;  /* 0x0000001d0a0a9220 */ /* 0x002fce0000400000 */
[----:B------:R-:W1:Y:S01]  /*1130*/  @!P0 LDC R29, c[0x0][0x38c] ;  /* 0x0000e300ff1d8b82 */ /* 0x000e620000000800 */
[----:B0-----:R-:W-:-:S05]  /*1140*/  @!P1 FFMA R51, R51, R30, R10 ;  /* 0x0000001e33339223 */ /* 0x001fca000000000a */
[----:B------:R0:W-:Y:S02]  /*1150*/  @!P1 STG.E desc[UR8][R18.64], R51 ;  /* 0x0000003312009986 */ /* 0x0001e4000c101908 */
[----:B------:R-:W4:Y:S02]  /*1160*/  @!P0 LDC R30, c[0x0][0x3a0] ;  /* 0x0000e800ff1e8b82 */ /* 0x000f240000000800 */
[----:B------:R-:W5:Y:S04]  /*1170*/  @!P3 LDG.E R10, desc[UR8][R26.64+0x40] ;  /* 0x000040081a0ab981 */ /* 0x000f68000c1e1900 */
[----:B------:R-:W2:Y:S04]  /*1180*/  @!P4 LDG.E R21, desc[UR8][R26.64+0x80] ;  /* 0x000080081a15c981 */ /* 0x000ea8000c1e1900 */
[----:B------:R-:W4:Y:S01]  /*1190*/  @!P0 LDG.E R23, desc[UR8][R26.64+0xc0] ;  /* 0x0000c0081a178981 */ /* 0x000f22000c1e1900 */
[----:B------:R-:W-:Y:S01]  /*11a0*/  ISETP.GE.AND P1, PT, R15, R12, PT ;  /* 0x0000000c0f00720c */ /* 0x000fe20003f26270 */
[----:B0-----:R-:W0:Y:S03]  /*11b0*/  @!P4 LDC R18, c[0x0][0x38c] ;  /* 0x0000e300ff12cb82 */ /* 0x001e260000000800 */
[----:B------:R-:W-:-:S05]  /*11c0*/  ISETP.GE.OR P2, PT, R6, R13, P1 ;  /* 0x0000000d0600720c */ /* 0x000fca0000f46670 */
[----:B------:R-:W5:Y:S08]  /*11d0*/  @!P3 LDC R15, c[0x0][0x3a0] ;  /* 0x0000e800ff0fbb82 */ /* 0x000f700000000800 */
[----:B------:R-:W1:Y:S01]  /*11e0*/  @!P2 LDC.64 R16, c[0x0][0x3a8] ;  /* 0x0000ea00ff10ab82 */ /* 0x000e620000000a00 */
[----:B------:R-:W-:-:S05]  /*11f0*/  LEA R24, R13, R24, 0x5 ;  /* 0x000000180d187211 */ /* 0x000fca00078e28ff */
[----:B------:R-:W-:Y:S02]  /*1200*/  @!P2 IMAD.IADD R19, R6, 0x1, R24 ;  /* 0x000000010613a824 */ /* 0x000fe400078e0218 */
[----:B-----5:R-:W-:Y:S01]  /*1210*/  @!P3 FMUL R15, R10, R15 ;  /* 0x0000000f0a0fb220 */ /* 0x020fe20000400000 */
[----:B--2---:R-:W-:Y:S01]  /*1220*/  @!P4 FMUL R21, R21, R28 ;  /* 0x0000001c1515c220 */ /* 0x004fe20000400000 */
[----:B----4-:R-:W-:Y:S02]  /*1230*/  @!P0 FMUL R10, R23, R30 ;  /* 0x0000001e170a8220 */ /* 0x010fe40000400000 */
[----:B---3--:R-:W-:Y:S01]  /*1240*/  @!P3 FFMA R15, R52, R25, R15 ;  /* 0x00000019340fb223 */ /* 0x008fe2000000000f */
[----:B0-----:R-:W-:Y:S01]  /*1250*/  @!P4 FFMA R21, R8, R18, R21 ;  /* 0x000000120815c223 */ /* 0x001fe20000000015 */
[----:B-1----:R-:W-:-:S04]  /*1260*/  @!P2 IMAD.WIDE R18, R19, 0x4, R16 ;  /* 0x000000041312a825 */ /* 0x002fc800078e0210 */
[----:B------:R-:W-:Y:S01]  /*1270*/  @!P0 FFMA R7, R7, R29, R10 ;  /* 0x0000001d07078223 */ /* 0x000fe2000000000a */
[----:B------:R-:W0:Y:S01]  /*1280*/  @!P2 LDC R17, c[0x0][0x3a0] ;  /* 0x0000e800ff11ab82 */ /* 0x000e220000000800 */
[----:B------:R1:W-:Y:S04]  /*1290*/  @!P3 STG.E desc[UR8][R26.64+0x40], R15 ;  /* 0x0000400f1a00b986 */ /* 0x0003e8000c101908 */
[----:B------:R-:W-:Y:S03]  /*12a0*/  @!P4 STG.E desc[UR8][R26.64+0x80], R21 ;  /* 0x000080151a00c986 */ /* 0x000fe6000c101908 */
[----:B------:R-:W2:Y:S01]  /*12b0*/  @!P2 LDC R23, c[0x0][0x38c] ;  /* 0x0000e300ff17ab82 */ /* 0x000ea20000000800 */
[----:B------:R3:W-:Y:S04]  /*12c0*/  @!P0 STG.E desc[UR8][R26.64+0xc0], R7 ;  /* 0x0000c0071a008986 */ /* 0x0007e8000c101908 */
[----:B------:R-:W0:Y:S01]  /*12d0*/  @!P2 LDG.E R8, desc[UR8][R18.64] ;  /* 0x000000081208a981 */ /* 0x000e22000c1e1900 */
[----:B------:R-:W-:-:S02]  /*12e0*/  IADD3 R10, P4, PT, R6, R24, RZ ;  /* 0x00000018060a7210 */ /* 0x000fc40007f9e0ff */
[-C--:B------:R-:W-:Y:S02]  /*12f0*/  ISETP.GE.OR P0, PT, R22, R13.reuse, P1 ;  /* 0x0000000d1600720c */ /* 0x080fe40000f06670 */
[-C--:B------:R-:W-:Y:S02]  /*1300*/  ISETP.GE.OR P3, PT, R14, R13.reuse, P1 ;  /* 0x0000000d0e00720c */ /* 0x080fe40000f66670 */
[----:B------:R-:W-:Y:S02]  /*1310*/  ISETP.GE.OR P1, PT, R20, R13, P1 ;  /* 0x0000000d1400720c */ /* 0x000fe40000f26670 */
[----:B-1----:R-:W-:Y:S02]  /*1320*/  LEA.HI.X.SX32 R15, R24, R5, 0x1, P4 ;  /* 0x00000005180f7211 */ /* 0x002fe400020f0eff */
[----:B------:R-:W-:Y:S02]  /*1330*/  LEA R16, P4, R10, UR4, 0x2 ;  /* 0x000000040a107c11 */ /* 0x000fe4000f8810ff */
[----:B------:R-:W-:-:S07]  /*1340*/  IADD3 R9, PT, PT, R9, 0x30, RZ ;  /* 0x0000003009097810 */ /* 0x000fce0007ffe0ff */
[----:B---3--:R-:W1:Y:S08]  /*1350*/  @!P1 LDC R26, c[0x0][0x3a0] ;  /* 0x0000e800ff1a9b82 */ /* 0x008e700000000800 */
[----:B------:R-:W3:Y:S01]  /*1360*/  @!P1 LDC R25, c[0x0][0x38c] ;  /* 0x0000e300ff199b82 */ /* 0x000ee20000000800 */
[----:B0-----:R-:W-:-:S04]  /*1370*/  @!P2 FMUL R17, R8, R17 ;  /* 0x000000110811a220 */ /* 0x001fc80000400000 */
[----:B--2---:R-:W-:Y:S01]  /*1380*/  @!P2 FFMA R7, R4, R23, R17 ;  /* 0x000000170407a223 */ /* 0x004fe20000000011 */
[----:B------:R-:W-:Y:S02]  /*1390*/  LEA.HI.X R17, R10, UR5, R15, 0x2, P4 ;  /* 0x000000050a117c11 */ /* 0x000fe4000a0f140f */
[----:B------:R-:W0:Y:S02]  /*13a0*/  @!P3 LDC R23, c[0x0][0x3a0] ;  /* 0x0000e800ff17bb82 */ /* 0x000e240000000800 */
[----:B------:R2:W-:Y:S04]  /*13b0*/  @!P2 STG.E desc[UR8][R18.64], R7 ;  /* 0x000000071200a986 */ /* 0x0005e8000c101908 */
[----:B------:R-:W4:Y:S02]  /*13c0*/  @!P0 LDG.E R4, desc[UR8][R16.64+0x40] ;  /* 0x0000400810048981 */ /* 0x000f24000c1e1900 */
[----:B------:R-:W4:Y:S02]  /*13d0*/  @!P0 LDC R15, c[0x0][0x3a0] ;  /* 0x0000e800ff0f8b82 */ /* 0x000f240000000800 */
[----:B------:R-:W1:Y:S04]  /*13e0*/  @!P1 LDG.E R21, desc[UR8][R16.64+0xc0] ;  /* 0x0000c00810159981 */ /* 0x000e68000c1e1900 */
[----:B------:R-:W0:Y:S01]  /*13f0*/  @!P3 LDG.E R10, desc[UR8][R16.64+0x80] ;  /* 0x00008008100ab981 */ /* 0x000e22000c1e1900 */
[----:B------:R-:W-:Y:S01]  /*1400*/  ISETP.GE.AND P2, PT, R9, R12, PT ;  /* 0x0000000c0900720c */ /* 0x000fe20003f46270 */
[----:B--2---:R-:W2:Y:S03]  /*1410*/  @!P3 LDC R18, c[0x0][0x38c] ;  /* 0x0000e300ff12bb82 */ /* 0x004ea60000000800 */
[----:B------:R-:W-:-:S05]  /*1420*/  ISETP.GE.OR P4, PT, R6, R13, P2 ;  /* 0x0000000d0600720c */ /* 0x000fca0001786670 */
[----:B------:R-:W5:Y:S08]  /*1430*/  @!P0 LDC R12, c[0x0][0x38c] ;  /* 0x0000e300ff0c8b82 */ /* 0x000f700000000800 */
[----:B------:R-:W2:Y:S01]  /*1440*/  @!P4 LDC.64 R8, c[0x0][0x3a8] ;  /* 0x0000ea00ff08cb82 */ /* 0x000ea20000000a00 */
[----:B------:R-:W-:Y:S01]  /*1450*/  LEA R19, R13, R24, 0x4 ;  /* 0x000000180d137211 */ /* 0x000fe200078e20ff */
[----:B----4-:R-:W-:Y:S01]  /*1460*/  @!P0 FMUL R7, R4, R15 ;  /* 0x0000000f04078220 */ /* 0x010fe20000400000 */
[----:B-1----:R-:W-:-:S02]  /*1470*/  @!P1 FMUL R4, R21, R26 ;  /* 0x0000001a15049220 */ /* 0x002fc40000400000 */
[----:B------:R-:W-:Y:S01]  /*1480*/  @!P4 IADD3 R21, PT, PT, R6, R19, RZ ;  /* 0x000000130615c210 */ /* 0x000fe20007ffe0ff */
[----:B0-----:R-:W-:Y:S01]  /*1490*/  @!P3 FMUL R15, R10, R23 ;  /* 0x000000170a0fb220 */ /* 0x001fe20000400000 */
[----:B-----5:R-:W-:Y:S01]  /*14a0*/  @!P0 FFMA R7, R48, R12, R7 ;  /* 0x0000000c30078223 */ /* 0x020fe20000000007 */
[----:B---3--:R-:W-:Y:S02]  /*14b0*/  @!P1 FFMA R49, R49, R25, R4 ;  /* 0x0000001931319223 */ /* 0x008fe40000000004 */
[----:B--2---:R-:W-:-:S04]  /*14c0*/  @!P4 IMAD.WIDE R8, R21, 0x4, R8 ;  /* 0x000000041508c825 */ /* 0x004fc800078e0208 */
[----:B------:R-:W-:Y:S01]  /*14d0*/  @!P3 FFMA R15, R50, R18, R15 ;  /* 0x00000012320fb223 */ /* 0x000fe2000000000f */
[----:B------:R-:W0:Y:S01]  /*14e0*/  @!P4 LDC R21, c[0x0][0x3a0] ;  /* 0x0000e800ff15cb82 */ /* 0x000e220000000800 */
[----:B------:R1:W-:Y:S04]  /*14f0*/  @!P0 STG.E desc[UR8][R16.64+0x40], R7 ;  /* 0x0000400710008986 */ /* 0x0003e8000c101908 */
[----:B------:R2:W-:Y:S03]  /*1500*/  @!P3 STG.E desc[UR8][R16.64+0x80], R15 ;  /* 0x0000800f1000b986 */ /* 0x0005e6000c101908 */
[----:B------:R-:W3:Y:S01]  /*1510*/  @!P4 LDC R12, c[0x0][0x38c] ;  /* 0x0000e300ff0ccb82 */ /* 0x000ee20000000800 */
[----:B------:R2:W-:Y:S04]  /*1520*/  @!P1 STG.E desc[UR8][R16.64+0xc0], R49 ;  /* 0x0000c03110009986 */ /* 0x0005e8000c101908 */
[----:B------:R-:W0:Y:S01]  /*1530*/  @!P4 LDG.E R10, desc[UR8][R8.64] ;  /* 0x00000008080ac981 */ /* 0x000e22000c1e1900 */
[----:B------:R-:W-:-:S02]  /*1540*/  IADD3 R6, P1, PT, R6, R19, RZ ;  /* 0x0000001306067210 */ /* 0x000fc40007f3e0ff */
[----:B------:R-:W-:Y:S02]  /*1550*/  ISETP.GE.OR P0, PT, R22, R13, P2 ;  /* 0x0000000d1600720c */ /* 0x000fe40001706670 */
[----:B------:R-:W-:Y:S02]  /*1560*/  LEA.HI.X.SX32 R5, R19, R5, 0x1, P1 ;  /* 0x0000000513057211 */ /* 0x000fe400008f0eff */
[----:B------:R-:W-:-:S04]  /*1570*/  LEA R4, P1, R6, UR4, 0x2 ;  /* 0x0000000406047c11 */ /* 0x000fc8000f8210ff */
[----:B------:R-:W-:-:S05]  /*1580*/  LEA.HI.X R5, R6, UR5, R5, 0x2, P1 ;  /* 0x0000000506057c11 */ /* 0x000fca00088f1405 */
[----:B-1----:R-:W1:Y:S01]  /*1590*/  @!P0 LDC R7, c[0x0][0x3a0] ;  /* 0x0000e800ff078b82 */ /* 0x002e620000000800 */
[----:B0-----:R-:W-:-:S04]  /*15a0*/  @!P4 FMUL R10, R10, R21 ;  /* 0x000000150a0ac220 */ /* 0x001fc80000400000 */
[----:B---3--:R-:W-:-:S03]  /*15b0*/  @!P4 FFMA R3, R3, R12, R10 ;  /* 0x0000000c0303c223 */ /* 0x008fc6000000000a */
[----:B------:R-:W0:Y:S02]  /*15c0*/  @!P0 LDC R10, c[0x0][0x38c] ;  /* 0x0000e300ff0a8b82 */ /* 0x000e240000000800 */
[----:B------:R2:W-:Y:S04]  /*15d0*/  @!P4 STG.E desc[UR8][R8.64], R3 ;  /* 0x000000030800c986 */ /* 0x0005e8000c101908 */
[----:B------:R-:W1:Y:S01]  /*15e0*/  @!P0 LDG.E R6, desc[UR8][R4.64+0x40] ;  /* 0x0000400804068981 */ /* 0x000e62000c1e1900 */
[-C--:B------:R-:W-:Y:S01]  /*15f0*/  ISETP.GE.OR P1, PT, R14, R13.reuse, P2 ;  /* 0x0000000d0e00720c */ /* 0x080fe20001726670 */
[----:B------:R-:W-:Y:S01]  /*1600*/  BSSY.RECONVERGENT B0, `(.L_x_3) ;  /* 0x000000b000007945 */ /* 0x000fe20003800200 */
[----:B------:R-:W-:Y:S01]  /*1610*/  ISETP.GE.OR P2, PT, R20, R13, P2 ;  /* 0x0000000d1400720c */ /* 0x000fe20001746670 */
[----:B-1----:R-:W-:-:S04]  /*1620*/  @!P0 FMUL R7, R6, R7 ;  /* 0x0000000706078220 */ /* 0x002fc80000400000 */
[----:B0-----:R-:W-:-:S06]  /*1630*/  @!P0 FFMA R7, R2, R10, R7 ;  /* 0x0000000a02078223 */ /* 0x001fcc0000000007 */
[----:B--2---:R-:W-:Y:S05]  /*1640*/  @P1 BRA `(.L_x_4) ;  /* 0x0000000000181947 */ /* 0x004fea0003800000 */
[----:B------:R-:W2:Y:S01]  /*1650*/  LDG.E R2, desc[UR8][R4.64+0x80] ;  /* 0x0000800804027981 */ /* 0x000ea2000c1e1900 */
[----:B------:R-:W2:Y:S01]  /*1660*/  LDCU UR4, c[0x0][0x3a0] ;  /* 0x00007400ff0477ac */ /* 0x000ea20008000800 */
[----:B------:R-:W0:Y:S01]  /*1670*/  LDCU UR5, c[0x0][0x38c] ;  /* 0x00007180ff0577ac */ /* 0x000e220008000800 */
[----:B--2---:R-:W-:-:S04]  /*1680*/  FMUL R3, R2, UR4 ;  /* 0x0000000402037c20 */ /* 0x004fc80008400000 */
[----:B0-----:R-:W-:-:S05]  /*1690*/  FFMA R3, R0, UR5, R3 ;  /* 0x0000000500037c23 */ /* 0x001fca0008000003 */
[----:B------:R0:W-:Y:S02]  /*16a0*/  STG.E desc[UR8][R4.64+0x80], R3 ;  /* 0x0000800304007986 */ /* 0x0001e4000c101908 */
.L_x_4:
[----:B------:R-:W-:Y:S05]  /*16b0*/  BSYNC.RECONVERGENT B0 ;  /* 0x0000000000007941 */ /* 0x000fea0003800200 */
.L_x_3:
[----:B------:R1:W-:Y:S01]  /*16c0*/  @!P0 STG.E desc[UR8][R4.64+0x40], R7 ;  /* 0x0000400704008986 */ /* 0x0003e2000c101908 */
[----:B------:R-:W-:Y:S05]  /*16d0*/  @P2 EXIT ;  /* 0x000000000000294d */ /* 0x000fea0003800000 */
[----:B------:R-:W2:Y:S01]  /*16e0*/  LDG.E R0, desc[UR8][R4.64+0xc0] ;  /* 0x0000c00804007981 */ /* 0x000ea2000c1e1900 */
[----:B------:R-:W2:Y:S01]  /*16f0*/  LDCU UR4, c[0x0][0x3a0] ;  /* 0x00007400ff0477ac */ /* 0x000ea20008000800 */
[----:B------:R-:W3:Y:S01]  /*1700*/  LDCU UR5, c[0x0][0x38c] ;  /* 0x00007180ff0577ac */ /* 0x000ee20008000800 */
[----:B--2---:R-:W-:-:S04]  /*1710*/  FMUL R0, R0, UR4 ;  /* 0x0000000400007c20 */ /* 0x004fc80008400000 */
[----:B---3--:R-:W-:-:S05]  /*1720*/  FFMA R11, R11, UR5, R0 ;  /* 0x000000050b0b7c23 */ /* 0x008fca0008000000 */
[----:B------:R-:W-:Y:S01]  /*1730*/  STG.E desc[UR8][R4.64+0xc0], R11 ;  /* 0x0000c00b04007986 */ /* 0x000fe2000c101908 */
[----:B------:R-:W-:Y:S05]  /*1740*/  EXIT ;  /* 0x000000000000794d */ /* 0x000fea0003800000 */
.L_x_5:
[----:B------:R-:W-:-:S00]  /*1750*/  BRA `(.L_x_5) ;  /* 0xfffffffc00fc7947 */ /* 0x000fc0000383ffff */
[----:B------:R-:W-:-:S00]  /*1760*/  NOP ;  /* 0x0000000000007918 */ /* 0x000fc00000000000 */
        /* <DEDUP_REMOVED lines=9> */
.L_x_6:


//--------------------- .nv.shared._Z20gemm_block_tiling_v4ILi64ELi64ELi16ELi16ELi16EEviiifPK6__halfS2_fPf --------------------------
	.section	.nv.shared._Z20gemm_block_tiling_v4ILi64ELi64ELi16ELi16ELi16EEviiifPK6__halfS2_fPf,"aw",@nobits
	.sectionflags	@""
	.align	2
.nv.shared._Z20gemm_block_tiling_v4ILi64ELi64ELi16ELi16ELi16EEviiifPK6__halfS2_fPf:
	.zero		5120


//--------------------- .nv.shared.reserved.0     --------------------------
	.section	.nv.shared.reserved.0,"aw",@nobits
	.weak		__nv_reservedSMEM_offset_0_alias
	.size		__nv_reservedSMEM_offset_0_alias, 0, 64
	.other		__nv_reservedSMEM_offset_0_alias,@"STO_CUDA_RESERVED_SHARED STV_DEFAULT"
__nv_reservedSMEM_offset_0_alias:
	.zero		0
	.zero		64


//--------------------- .nv.constant0._Z20gemm_block_tiling_v4ILi64ELi64ELi16ELi16ELi16EEviiifPK6__halfS2_fPf --------------------------
	.section	.nv.constant0._Z20gemm_block_tiling_v4ILi64ELi64ELi16ELi16ELi16EEviiifPK6__halfS2_fPf,"a",@progbits
	.sectionflags	@""
	.align	4
.nv.constant0._Z20gemm_block_tiling_v4ILi64ELi64ELi16ELi16ELi16EEviiifPK6__halfS2_fPf:
	.zero		944


//--------------------- SYMBOLS --------------------------

	.type		.nv.reservedSmem.offset0,@object
	.size		.nv.reservedSmem.offset0,0x4
	.type		.nv.reservedSmem.cap,@object
	.size		.nv.reservedSmem.cap,0x4
